//
// Generated by NVIDIA NVVM Compiler
//
// Compiler Build ID: CL-36424714
// Cuda compilation tools, release 13.0, V13.0.88
// Based on NVVM 20.0.0
//

.version 9.0
.target sm_100
.address_size 64

	// .globl	_Z11ConvolutionPlS_S_iii
.extern .shared .align 16 .b8 shared[];

.visible .entry _Z11ConvolutionPlS_S_iii(
	.param .u64 .ptr .align 1 _Z11ConvolutionPlS_S_iii_param_0,
	.param .u64 .ptr .align 1 _Z11ConvolutionPlS_S_iii_param_1,
	.param .u64 .ptr .align 1 _Z11ConvolutionPlS_S_iii_param_2,
	.param .u32 _Z11ConvolutionPlS_S_iii_param_3,
	.param .u32 _Z11ConvolutionPlS_S_iii_param_4,
	.param .u32 _Z11ConvolutionPlS_S_iii_param_5
)
{
	.reg .pred 	%p<105>;
	.reg .b32 	%r<158>;
	.reg .b64 	%rd<150>;

	ld.param.u64 	%rd51, [_Z11ConvolutionPlS_S_iii_param_0];
	ld.param.u64 	%rd49, [_Z11ConvolutionPlS_S_iii_param_1];
	ld.param.u64 	%rd50, [_Z11ConvolutionPlS_S_iii_param_2];
	ld.param.u32 	%r61, [_Z11ConvolutionPlS_S_iii_param_3];
	ld.param.u32 	%r62, [_Z11ConvolutionPlS_S_iii_param_4];
	ld.param.u32 	%r63, [_Z11ConvolutionPlS_S_iii_param_5];
	cvta.to.global.u64 	%rd1, %rd51;
	mov.u32 	%r64, %ctaid.y;
	mov.u32 	%r65, %ntid.y;
	mov.u32 	%r1, %tid.y;
	mad.lo.s32 	%r2, %r64, %r65, %r1;
	mov.u32 	%r66, %ctaid.x;
	mov.u32 	%r67, %ntid.x;
	mov.u32 	%r3, %tid.x;
	mad.lo.s32 	%r4, %r66, %r67, %r3;
	shr.u32 	%r68, %r63, 31;
	add.s32 	%r69, %r63, %r68;
	shr.s32 	%r5, %r69, 1;
	mul.lo.s32 	%r6, %r63, %r63;
	max.u32 	%r70, %r1, %r3;
	setp.ge.u32 	%p2, %r70, %r63;
	@%p2 bra 	$L__BB0_2;
	cvta.to.global.u64 	%rd52, %rd49;
	mad.lo.s32 	%r71, %r63, %r1, %r3;
	mul.wide.u32 	%rd53, %r71, 8;
	add.s64 	%rd54, %rd52, %rd53;
	ld.global.u64 	%rd55, [%rd54];
	shl.b32 	%r72, %r71, 3;
	mov.u32 	%r73, shared;
	add.s32 	%r74, %r73, %r72;
	st.shared.u64 	[%r74], %rd55;
$L__BB0_2:
	shl.b32 	%r75, %r6, 3;
	mov.u32 	%r76, shared;
	add.s32 	%r7, %r76, %r75;
	neg.s32 	%r8, %r5;
	setp.lt.s32 	%p3, %r5, %r8;
	@%p3 bra 	$L__BB0_46;
	add.s32 	%r9, %r63, 31;
	sub.s32 	%r80, %r5, %r8;
	add.s32 	%r81, %r80, 1;
	and.b32  	%r10, %r81, 7;
	and.b32  	%r11, %r81, -8;
	and.b32  	%r12, %r81, 1;
	mov.u32 	%r145, %r8;
$L__BB0_4:
	mov.u32 	%r13, %r145;
	setp.lt.u32 	%p4, %r80, 7;
	add.s32 	%r83, %r13, %r2;
	setp.gt.s32 	%p5, %r83, -1;
	setp.lt.s32 	%p6, %r83, %r61;
	and.pred  	%p1, %p5, %p6;
	mul.lo.s32 	%r14, %r83, %r62;
	add.s32 	%r84, %r13, %r5;
	mad.lo.s32 	%r15, %r84, %r9, %r5;
	mov.u32 	%r148, %r8;
	@%p4 bra 	$L__BB0_23;
	mov.b32 	%r147, 0;
	mov.u32 	%r148, %r8;
$L__BB0_6:
	.pragma "nounroll";
	add.s32 	%r18, %r148, %r4;
	setp.gt.s32 	%p7, %r18, -1;
	setp.lt.s32 	%p8, %r18, %r62;
	and.pred  	%p9, %p7, %p8;
	and.pred  	%p11, %p1, %p9;
	add.s32 	%r86, %r18, %r14;
	mul.wide.s32 	%rd57, %r86, 8;
	add.s64 	%rd2, %rd1, %rd57;
	mov.b64 	%rd125, 0;
	not.pred 	%p12, %p11;
	@%p12 bra 	$L__BB0_8;
	ld.global.u64 	%rd125, [%rd2];
$L__BB0_8:
	add.s32 	%r87, %r15, %r148;
	shl.b32 	%r88, %r87, 3;
	add.s32 	%r19, %r7, %r88;
	st.shared.u64 	[%r19], %rd125;
	add.s32 	%r89, %r18, 1;
	setp.gt.s32 	%p13, %r89, -1;
	setp.lt.s32 	%p14, %r89, %r62;
	and.pred  	%p15, %p13, %p14;
	and.pred  	%p16, %p1, %p15;
	mov.b64 	%rd126, 0;
	not.pred 	%p17, %p16;
	@%p17 bra 	$L__BB0_10;
	ld.global.u64 	%rd126, [%rd2+8];
$L__BB0_10:
	st.shared.u64 	[%r19+8], %rd126;
	add.s32 	%r90, %r18, 2;
	setp.gt.s32 	%p18, %r90, -1;
	setp.lt.s32 	%p19, %r90, %r62;
	and.pred  	%p20, %p18, %p19;
	and.pred  	%p21, %p1, %p20;
	mov.b64 	%rd127, 0;
	not.pred 	%p22, %p21;
	@%p22 bra 	$L__BB0_12;
	ld.global.u64 	%rd127, [%rd2+16];
$L__BB0_12:
	st.shared.u64 	[%r19+16], %rd127;
	add.s32 	%r91, %r18, 3;
	setp.gt.s32 	%p23, %r91, -1;
	setp.lt.s32 	%p24, %r91, %r62;
	and.pred  	%p25, %p23, %p24;
	and.pred  	%p26, %p1, %p25;
	mov.b64 	%rd128, 0;
	not.pred 	%p27, %p26;
	@%p27 bra 	$L__BB0_14;
	ld.global.u64 	%rd128, [%rd2+24];
$L__BB0_14:
	st.shared.u64 	[%r19+24], %rd128;
	add.s32 	%r92, %r18, 4;
	setp.gt.s32 	%p28, %r92, -1;
	setp.lt.s32 	%p29, %r92, %r62;
	and.pred  	%p30, %p28, %p29;
	and.pred  	%p31, %p1, %p30;
	mov.b64 	%rd129, 0;
	not.pred 	%p32, %p31;
	@%p32 bra 	$L__BB0_16;
	ld.global.u64 	%rd129, [%rd2+32];
$L__BB0_16:
	st.shared.u64 	[%r19+32], %rd129;
	add.s32 	%r93, %r18, 5;
	setp.gt.s32 	%p33, %r93, -1;
	setp.lt.s32 	%p34, %r93, %r62;
	and.pred  	%p35, %p33, %p34;
	and.pred  	%p36, %p1, %p35;
	mov.b64 	%rd130, 0;
	not.pred 	%p37, %p36;
	@%p37 bra 	$L__BB0_18;
	ld.global.u64 	%rd130, [%rd2+40];
$L__BB0_18:
	st.shared.u64 	[%r19+40], %rd130;
	add.s32 	%r94, %r18, 6;
	setp.gt.s32 	%p38, %r94, -1;
	setp.lt.s32 	%p39, %r94, %r62;
	and.pred  	%p40, %p38, %p39;
	and.pred  	%p41, %p1, %p40;
	mov.b64 	%rd131, 0;
	not.pred 	%p42, %p41;
	@%p42 bra 	$L__BB0_20;
	ld.global.u64 	%rd131, [%rd2+48];
$L__BB0_20:
	st.shared.u64 	[%r19+48], %rd131;
	add.s32 	%r95, %r18, 7;
	setp.gt.s32 	%p43, %r95, -1;
	setp.lt.s32 	%p44, %r95, %r62;
	and.pred  	%p45, %p43, %p44;
	and.pred  	%p46, %p1, %p45;
	mov.b64 	%rd132, 0;
	not.pred 	%p47, %p46;
	@%p47 bra 	$L__BB0_22;
	ld.global.u64 	%rd132, [%rd2+56];
$L__BB0_22:
	st.shared.u64 	[%r19+56], %rd132;
	add.s32 	%r148, %r148, 8;
	add.s32 	%r147, %r147, 8;
	setp.ne.s32 	%p48, %r147, %r11;
	@%p48 bra 	$L__BB0_6;
$L__BB0_23:
	setp.eq.s32 	%p49, %r10, 0;
	@%p49 bra 	$L__BB0_45;
	add.s32 	%r96, %r10, -1;
	setp.lt.u32 	%p50, %r96, 3;
	@%p50 bra 	$L__BB0_34;
	add.s32 	%r23, %r148, %r4;
	setp.gt.s32 	%p51, %r23, -1;
	setp.lt.s32 	%p52, %r23, %r62;
	and.pred  	%p53, %p51, %p52;
	and.pred  	%p55, %p1, %p53;
	add.s32 	%r97, %r23, %r14;
	mul.wide.s32 	%rd66, %r97, 8;
	add.s64 	%rd19, %rd1, %rd66;
	mov.b64 	%rd133, 0;
	not.pred 	%p56, %p55;
	@%p56 bra 	$L__BB0_27;
	ld.global.u64 	%rd133, [%rd19];
$L__BB0_27:
	add.s32 	%r98, %r15, %r148;
	shl.b32 	%r99, %r98, 3;
	add.s32 	%r24, %r7, %r99;
	st.shared.u64 	[%r24], %rd133;
	add.s32 	%r100, %r23, 1;
	setp.gt.s32 	%p57, %r100, -1;
	setp.lt.s32 	%p58, %r100, %r62;
	and.pred  	%p59, %p57, %p58;
	and.pred  	%p60, %p1, %p59;
	mov.b64 	%rd134, 0;
	not.pred 	%p61, %p60;
	@%p61 bra 	$L__BB0_29;
	ld.global.u64 	%rd134, [%rd19+8];
$L__BB0_29:
	st.shared.u64 	[%r24+8], %rd134;
	add.s32 	%r101, %r23, 2;
	setp.gt.s32 	%p62, %r101, -1;
	setp.lt.s32 	%p63, %r101, %r62;
	and.pred  	%p64, %p62, %p63;
	and.pred  	%p65, %p1, %p64;
	mov.b64 	%rd135, 0;
	not.pred 	%p66, %p65;
	@%p66 bra 	$L__BB0_31;
	ld.global.u64 	%rd135, [%rd19+16];
$L__BB0_31:
	st.shared.u64 	[%r24+16], %rd135;
	add.s32 	%r102, %r23, 3;
	setp.gt.s32 	%p67, %r102, -1;
	setp.lt.s32 	%p68, %r102, %r62;
	and.pred  	%p69, %p67, %p68;
	and.pred  	%p70, %p1, %p69;
	mov.b64 	%rd136, 0;
	not.pred 	%p71, %p70;
	@%p71 bra 	$L__BB0_33;
	ld.global.u64 	%rd136, [%rd19+24];
$L__BB0_33:
	st.shared.u64 	[%r24+24], %rd136;
	add.s32 	%r148, %r148, 4;
$L__BB0_34:
	add.s32 	%r105, %r80, 1;
	and.b32  	%r103, %r105, 3;
	setp.eq.s32 	%p72, %r103, 0;
	@%p72 bra 	$L__BB0_45;
	setp.eq.s32 	%p73, %r103, 1;
	@%p73 bra 	$L__BB0_41;
	add.s32 	%r27, %r148, %r4;
	setp.gt.s32 	%p74, %r27, -1;
	setp.lt.s32 	%p75, %r27, %r62;
	and.pred  	%p76, %p74, %p75;
	and.pred  	%p78, %p1, %p76;
	add.s32 	%r106, %r27, %r14;
	mul.wide.s32 	%rd71, %r106, 8;
	add.s64 	%rd28, %rd1, %rd71;
	mov.b64 	%rd137, 0;
	not.pred 	%p79, %p78;
	@%p79 bra 	$L__BB0_38;
	ld.global.u64 	%rd137, [%rd28];
$L__BB0_38:
	add.s32 	%r107, %r15, %r148;
	shl.b32 	%r108, %r107, 3;
	add.s32 	%r28, %r7, %r108;
	st.shared.u64 	[%r28], %rd137;
	add.s32 	%r109, %r27, 1;
	setp.gt.s32 	%p80, %r109, -1;
	setp.lt.s32 	%p81, %r109, %r62;
	and.pred  	%p82, %p80, %p81;
	and.pred  	%p83, %p1, %p82;
	mov.b64 	%rd138, 0;
	not.pred 	%p84, %p83;
	@%p84 bra 	$L__BB0_40;
	ld.global.u64 	%rd138, [%rd28+8];
$L__BB0_40:
	st.shared.u64 	[%r28+8], %rd138;
	add.s32 	%r148, %r148, 2;
$L__BB0_41:
	setp.eq.s32 	%p85, %r12, 0;
	@%p85 bra 	$L__BB0_45;
	add.s32 	%r31, %r148, %r4;
	setp.gt.s32 	%p86, %r31, -1;
	setp.lt.s32 	%p87, %r31, %r62;
	and.pred  	%p88, %p86, %p87;
	and.pred  	%p90, %p1, %p88;
	mov.b64 	%rd139, 0;
	not.pred 	%p91, %p90;
	@%p91 bra 	$L__BB0_44;
	add.s32 	%r110, %r31, %r14;
	mul.wide.s32 	%rd74, %r110, 8;
	add.s64 	%rd75, %rd1, %rd74;
	ld.global.u64 	%rd139, [%rd75];
$L__BB0_44:
	add.s32 	%r111, %r15, %r148;
	shl.b32 	%r112, %r111, 3;
	add.s32 	%r113, %r7, %r112;
	st.shared.u64 	[%r113], %rd139;
$L__BB0_45:
	add.s32 	%r145, %r13, 1;
	setp.ne.s32 	%p92, %r13, %r5;
	@%p92 bra 	$L__BB0_4;
$L__BB0_46:
	bar.sync 	0;
	setp.ge.s32 	%p93, %r2, %r61;
	setp.ge.s32 	%p94, %r4, %r62;
	or.pred  	%p95, %p93, %p94;
	@%p95 bra 	$L__BB0_62;
	setp.lt.s32 	%p96, %r63, 1;
	mov.b64 	%rd148, 0;
	@%p96 bra 	$L__BB0_61;
	add.s32 	%r33, %r63, 31;
	and.b32  	%r34, %r63, 7;
	add.s32 	%r35, %r34, -1;
	and.b32  	%r36, %r63, 3;
	and.b32  	%r37, %r63, 2147483640;
	and.b32  	%r38, %r63, 1;
	neg.s32 	%r39, %r37;
	mov.u32 	%r116, shared;
	add.s32 	%r117, %r75, %r116;
	add.s32 	%r40, %r117, 32;
	shl.b32 	%r41, %r63, 3;
	add.s32 	%r42, %r5, %r3;
	add.s32 	%r43, %r5, %r1;
	mov.b64 	%rd148, 0;
	mov.b32 	%r151, 0;
$L__BB0_49:
	setp.lt.u32 	%p97, %r63, 8;
	add.s32 	%r119, %r43, %r151;
	mad.lo.s32 	%r45, %r119, %r33, %r42;
	mul.lo.s32 	%r46, %r151, %r63;
	mov.b32 	%r156, 0;
	@%p97 bra 	$L__BB0_52;
	shl.b32 	%r120, %r45, 3;
	add.s32 	%r153, %r40, %r120;
	mov.u32 	%r121, shared;
	mad.lo.s32 	%r122, %r41, %r151, %r121;
	add.s32 	%r152, %r122, 32;
	mov.u32 	%r154, %r39;
$L__BB0_51:
	.pragma "nounroll";
	ld.shared.u64 	%rd79, [%r153+-32];
	ld.shared.u64 	%rd80, [%r152+-32];
	mad.lo.s64 	%rd81, %rd80, %rd79, %rd148;
	ld.shared.u64 	%rd82, [%r153+-24];
	ld.shared.u64 	%rd83, [%r152+-24];
	mad.lo.s64 	%rd84, %rd83, %rd82, %rd81;
	ld.shared.u64 	%rd85, [%r153+-16];
	ld.shared.u64 	%rd86, [%r152+-16];
	mad.lo.s64 	%rd87, %rd86, %rd85, %rd84;
	ld.shared.u64 	%rd88, [%r153+-8];
	ld.shared.u64 	%rd89, [%r152+-8];
	mad.lo.s64 	%rd90, %rd89, %rd88, %rd87;
	ld.shared.u64 	%rd91, [%r153];
	ld.shared.u64 	%rd92, [%r152];
	mad.lo.s64 	%rd93, %rd92, %rd91, %rd90;
	ld.shared.u64 	%rd94, [%r153+8];
	ld.shared.u64 	%rd95, [%r152+8];
	mad.lo.s64 	%rd96, %rd95, %rd94, %rd93;
	ld.shared.u64 	%rd97, [%r153+16];
	ld.shared.u64 	%rd98, [%r152+16];
	mad.lo.s64 	%rd99, %rd98, %rd97, %rd96;
	ld.shared.u64 	%rd100, [%r153+24];
	ld.shared.u64 	%rd101, [%r152+24];
	mad.lo.s64 	%rd148, %rd101, %rd100, %rd99;
	add.s32 	%r154, %r154, 8;
	add.s32 	%r153, %r153, 64;
	add.s32 	%r152, %r152, 64;
	setp.ne.s32 	%p98, %r154, 0;
	mov.u32 	%r156, %r37;
	@%p98 bra 	$L__BB0_51;
$L__BB0_52:
	setp.eq.s32 	%p99, %r34, 0;
	@%p99 bra 	$L__BB0_60;
	setp.lt.u32 	%p100, %r35, 3;
	@%p100 bra 	$L__BB0_55;
	add.s32 	%r123, %r45, %r156;
	shl.b32 	%r124, %r123, 3;
	add.s32 	%r125, %r7, %r124;
	ld.shared.u64 	%rd103, [%r125];
	add.s32 	%r126, %r156, %r46;
	shl.b32 	%r127, %r126, 3;
	mov.u32 	%r128, shared;
	add.s32 	%r129, %r128, %r127;
	ld.shared.u64 	%rd104, [%r129];
	mad.lo.s64 	%rd105, %rd104, %rd103, %rd148;
	ld.shared.u64 	%rd106, [%r125+8];
	ld.shared.u64 	%rd107, [%r129+8];
	mad.lo.s64 	%rd108, %rd107, %rd106, %rd105;
	ld.shared.u64 	%rd109, [%r125+16];
	ld.shared.u64 	%rd110, [%r129+16];
	mad.lo.s64 	%rd111, %rd110, %rd109, %rd108;
	ld.shared.u64 	%rd112, [%r125+24];
	ld.shared.u64 	%rd113, [%r129+24];
	mad.lo.s64 	%rd148, %rd113, %rd112, %rd111;
	add.s32 	%r156, %r156, 4;
$L__BB0_55:
	setp.eq.s32 	%p101, %r36, 0;
	@%p101 bra 	$L__BB0_60;
	setp.eq.s32 	%p102, %r36, 1;
	@%p102 bra 	$L__BB0_58;
	add.s32 	%r130, %r45, %r156;
	shl.b32 	%r131, %r130, 3;
	add.s32 	%r132, %r7, %r131;
	ld.shared.u64 	%rd115, [%r132];
	add.s32 	%r133, %r156, %r46;
	shl.b32 	%r134, %r133, 3;
	mov.u32 	%r135, shared;
	add.s32 	%r136, %r135, %r134;
	ld.shared.u64 	%rd116, [%r136];
	mad.lo.s64 	%rd117, %rd116, %rd115, %rd148;
	ld.shared.u64 	%rd118, [%r132+8];
	ld.shared.u64 	%rd119, [%r136+8];
	mad.lo.s64 	%rd148, %rd119, %rd118, %rd117;
	add.s32 	%r156, %r156, 2;
$L__BB0_58:
	setp.eq.s32 	%p103, %r38, 0;
	@%p103 bra 	$L__BB0_60;
	add.s32 	%r137, %r45, %r156;
	shl.b32 	%r138, %r137, 3;
	add.s32 	%r139, %r7, %r138;
	ld.shared.u64 	%rd120, [%r139];
	add.s32 	%r140, %r156, %r46;
	shl.b32 	%r141, %r140, 3;
	mov.u32 	%r142, shared;
	add.s32 	%r143, %r142, %r141;
	ld.shared.u64 	%rd121, [%r143];
	mad.lo.s64 	%rd148, %rd121, %rd120, %rd148;
$L__BB0_60:
	add.s32 	%r151, %r151, 1;
	setp.ne.s32 	%p104, %r151, %r63;
	@%p104 bra 	$L__BB0_49;
$L__BB0_61:
	mad.lo.s32 	%r144, %r62, %r2, %r4;
	cvta.to.global.u64 	%rd122, %rd50;
	mul.wide.s32 	%rd123, %r144, 8;
	add.s64 	%rd124, %rd122, %rd123;
	st.global.u64 	[%rd124], %rd148;
$L__BB0_62:
	ret;

}


// ===== COMPILED SASS (sm_100) =====

	.target	sm_100

	.elftype	@"ET_EXEC"


//--------------------- .note.nv.tkinfo           --------------------------
	.section	.note.nv.tkinfo,"",@"SHT_NOTE"
	.sectionflags	@"SHF_NOTE_NV_TKINFO"
	.tkinfo
        /*0018*/ 	.word	0x00000002
        /*0030*/ 	.string	""
        /*0030*/ 	.string	"ptxas"
        /*0030*/ 	.string	"Cuda compilation tools, release 13.0, V13.0.88"
        /*0030*/ 	.string	"Build cuda_13.0.r13.0/compiler.36424714_0"
        /*0030*/ 	.string	"-arch sm_100 -m 64 "



//--------------------- .note.nv.cuinfo           --------------------------
	.section	.note.nv.cuinfo,"",@"SHT_NOTE"
	.sectionflags	@"SHF_NOTE_NV_CUINFO"
        /*0018*/ 	.short	0x0002
        /*001a*/ 	.short	0x0064
        /*001c*/ 	.short	0x0082
	.zero		2


//--------------------- .nv.info                  --------------------------
	.section	.nv.info,"",@"SHT_CUDA_INFO"
	.align	4


	//----- nvinfo : EIATTR_REGCOUNT
	.align		4
        /*0000*/ 	.byte	0x04, 0x2f
        /*0002*/ 	.short	(.L_1 - .L_0)
	.align		4
.L_0:
        /*0004*/ 	.word	index@(_Z11ConvolutionPlS_S_iii)
        /*0008*/ 	.word	0x0000001c


	//----- nvinfo : EIATTR_FRAME_SIZE
	.align		4
.L_1:
        /*000c*/ 	.byte	0x04, 0x11
        /*000e*/ 	.short	(.L_3 - .L_2)
	.align		4
.L_2:
        /*0010*/ 	.word	index@(_Z11ConvolutionPlS_S_iii)
        /*0014*/ 	.word	0x00000000


	//----- nvinfo : EIATTR_MIN_STACK_SIZE
	.align		4
.L_3:
        /*0018*/ 	.byte	0x04, 0x12
        /*001a*/ 	.short	(.L_5 - .L_4)
	.align		4
.L_4:
        /*001c*/ 	.word	index@(_Z11ConvolutionPlS_S_iii)
        /*0020*/ 	.word	0x00000000
.L_5:


//--------------------- .nv.compat                --------------------------
	.section	.nv.compat,"",@"SHT_CUDA_COMPAT_INFO"
	.align	4
        /*0000*/ 	.byte	0x02, 0x09, 0x00, 0x00, 0x02, 0x02, 0x01, 0x00, 0x02, 0x05, 0x05, 0x00, 0x03, 0x07, 0x01, 0x01
        /*0010*/ 	.byte	0x02, 0x03, 0x00, 0x00, 0x02, 0x06, 0x01, 0x00, 0x04, 0x0b, 0x08, 0x00, 0x09, 0x00, 0x00, 0x00
        /*0020*/ 	.byte	0x00, 0x00, 0x00, 0x00


//--------------------- .nv.info._Z11ConvolutionPlS_S_iii --------------------------
	.section	.nv.info._Z11ConvolutionPlS_S_iii,"",@"SHT_CUDA_INFO"
	.sectionflags	@""
	.align	4


	//----- nvinfo : EIATTR_CUDA_API_VERSION
	.align		4
        /*0000*/ 	.byte	0x04, 0x37
        /*0002*/ 	.short	(.L_7 - .L_6)
.L_6:
        /*0004*/ 	.word	0x00000082


	//----- nvinfo : EIATTR_KPARAM_INFO
	.align		4
.L_7:
        /*0008*/ 	.byte	0x04, 0x17
        /*000a*/ 	.short	(.L_9 - .L_8)
.L_8:
        /*000c*/ 	.word	0x00000000
        /*0010*/ 	.short	0x0005
        /*0012*/ 	.short	0x0020
        /*0014*/ 	.byte	0x00, 0xf0, 0x11, 0x00


	//----- nvinfo : EIATTR_KPARAM_INFO
	.align		4
.L_9:
        /*0018*/ 	.byte	0x04, 0x17
        /*001a*/ 	.short	(.L_11 - .L_10)
.L_10:
        /*001c*/ 	.word	0x00000000
        /*0020*/ 	.short	0x0004
        /*0022*/ 	.short	0x001c
        /*0024*/ 	.byte	0x00, 0xf0, 0x11, 0x00


	//----- nvinfo : EIATTR_KPARAM_INFO
	.align		4
.L_11:
        /*0028*/ 	.byte	0x04, 0x17
        /*002a*/ 	.short	(.L_13 - .L_12)
.L_12:
        /*002c*/ 	.word	0x00000000
        /*0030*/ 	.short	0x0003
        /*0032*/ 	.short	0x0018
        /*0034*/ 	.byte	0x00, 0xf0, 0x11, 0x00


	//----- nvinfo : EIATTR_KPARAM_INFO
	.align		4
.L_13:
        /*0038*/ 	.byte	0x04, 0x17
        /*003a*/ 	.short	(.L_15 - .L_14)
.L_14:
        /*003c*/ 	.word	0x00000000
        /*0040*/ 	.short	0x0002
        /*0042*/ 	.short	0x0010
        /*0044*/ 	.byte	0x00, 0xf5, 0x21, 0x00


	//----- nvinfo : EIATTR_KPARAM_INFO
	.align		4
.L_15:
        /*0048*/ 	.byte	0x04, 0x17
        /*004a*/ 	.short	(.L_17 - .L_16)
.L_16:
        /*004c*/ 	.word	0x00000000
        /*0050*/ 	.short	0x0001
        /*0052*/ 	.short	0x0008
        /*0054*/ 	.byte	0x00, 0xf5, 0x21, 0x00


	//----- nvinfo : EIATTR_KPARAM_INFO
	.align		4
.L_17:
        /*0058*/ 	.byte	0x04, 0x17
        /*005a*/ 	.short	(.L_19 - .L_18)
.L_18:
        /*005c*/ 	.word	0x00000000
        /*0060*/ 	.short	0x0000
        /*0062*/ 	.short	0x0000
        /*0064*/ 	.byte	0x00, 0xf5, 0x21, 0x00


	//----- nvinfo : EIATTR_SPARSE_MMA_MASK
	.align		4
.L_19:
        /*0068*/ 	.byte	0x03, 0x50
        /*006a*/ 	.short	0x0000


	//----- nvinfo : EIATTR_MAXREG_COUNT
	.align		4
        /*006c*/ 	.byte	0x03, 0x1b
        /*006e*/ 	.short	0x00ff


	//----- nvinfo : EIATTR_NUM_BARRIERS
	.align		4
        /*0070*/ 	.byte	0x02, 0x4c
        /*0072*/ 	.byte	0x01
	.zero		1


	//----- nvinfo : EIATTR_MERCURY_ISA_VERSION
	.align		4
        /*0074*/ 	.byte	0x03, 0x5f
        /*0076*/ 	.short	0x0101


	//----- nvinfo : EIATTR_VRC_CTA_INIT_COUNT
	.align		4
        /*0078*/ 	.byte	0x02, 0x4a
	.zero		1
	.zero		1


	//----- nvinfo : EIATTR_EXIT_INSTR_OFFSETS
	.align		4
        /*007c*/ 	.byte	0x04, 0x1c
        /*007e*/ 	.short	(.L_21 - .L_20)


	//   ....[0]....
.L_20:
        /*0080*/ 	.word	0x00000cc0


	//   ....[1]....
        /*0084*/ 	.word	0x00001770


	//----- nvinfo : EIATTR_CRS_STACK_SIZE
	.align		4
.L_21:
        /*0088*/ 	.byte	0x04, 0x1e
        /*008a*/ 	.short	(.L_23 - .L_22)
.L_22:
        /*008c*/ 	.word	0x00000000


	//----- nvinfo : EIATTR_CBANK_PARAM_SIZE
	.align		4
.L_23:
        /*0090*/ 	.byte	0x03, 0x19
        /*0092*/ 	.short	0x0024


	//----- nvinfo : EIATTR_PARAM_CBANK
	.align		4
        /*0094*/ 	.byte	0x04, 0x0a
        /*0096*/ 	.short	(.L_25 - .L_24)
	.align		4
.L_24:
        /*0098*/ 	.word	index@(.nv.constant0._Z11ConvolutionPlS_S_iii)
        /*009c*/ 	.short	0x0380
        /*009e*/ 	.short	0x0024


	//----- nvinfo : EIATTR_SW_WAR
	.align		4
.L_25:
        /*00a0*/ 	.byte	0x04, 0x36
        /*00a2*/ 	.short	(.L_27 - .L_26)
.L_26:
        /*00a4*/ 	.word	0x00000008
.L_27:


//--------------------- .nv.callgraph             --------------------------
	.section	.nv.callgraph,"",@"SHT_CUDA_CALLGRAPH"
	.align	4
	.sectionentsize	8
	.align		4
        /*0000*/ 	.word	0x00000000
	.align		4
        /*0004*/ 	.word	0xffffffff
	.align		4
        /*0008*/ 	.word	0x00000000
	.align		4
        /*000c*/ 	.word	0xfffffffe
	.align		4
        /*0010*/ 	.word	0x00000000
	.align		4
        /*0014*/ 	.word	0xfffffffd
	.align		4
        /*0018*/ 	.word	0x00000000
	.align		4
        /*001c*/ 	.word	0xfffffffc


//--------------------- .text._Z11ConvolutionPlS_S_iii --------------------------
	.section	.text._Z11ConvolutionPlS_S_iii,"ax",@progbits
	.align	128
        .global         _Z11ConvolutionPlS_S_iii
        .type           _Z11ConvolutionPlS_S_iii,@function
        .size           _Z11ConvolutionPlS_S_iii,(.L_x_17 - _Z11ConvolutionPlS_S_iii)
        .other          _Z11ConvolutionPlS_S_iii,@"STO_CUDA_ENTRY STV_DEFAULT"
_Z11ConvolutionPlS_S_iii:
.text._Z11ConvolutionPlS_S_iii:
[----:B------:R-:W-:Y:S01]  /*0000*/  LDC R1, c[0x0][0x37c] ;  /* 0x0000df00ff017b82 */ /* 0x000fe20000000800 */
[----:B------:R-:W0:Y:S01]  /*0010*/  S2R R2, SR_TID.Y ;  /* 0x0000000000027919 */ /* 0x000e220000002200 */
[----:B------:R-:W1:Y:S01]  /*0020*/  LDCU UR7, c[0x0][0x3a0] ;  /* 0x00007400ff0777ac */ /* 0x000e620008000800 */
[----:B------:R-:W0:Y:S01]  /*0030*/  S2R R21, SR_TID.X ;  /* 0x0000000000157919 */ /* 0x000e220000002100 */
[----:B------:R-:W2:Y:S01]  /*0040*/  LDCU.64 UR14, c[0x0][0x358] ;  /* 0x00006b00ff0e77ac */ /* 0x000ea20008000a00 */
[----:B0-----:R-:W-:-:S04]  /*0050*/  VIMNMX.U32 R0, PT, PT, R2, R21, !PT ;  /* 0x0000001502007248 */ /* 0x001fc80007fe0000 */
[----:B-1----:R-:W-:-:S13]  /*0060*/  ISETP.GE.U32.AND P0, PT, R0, UR7, PT ;  /* 0x0000000700007c0c */ /* 0x002fda000bf06070 */
[----:B------:R-:W0:Y:S01]  /*0070*/  @!P0 LDC.64 R4, c[0x0][0x388] ;  /* 0x0000e200ff048b82 */ /* 0x000e220000000a00 */
[----:B------:R-:W-:-:S04]  /*0080*/  @!P0 IMAD R3, R2, UR7, R21 ;  /* 0x0000000702038c24 */ /* 0x000fc8000f8e0215 */
[----:B0-----:R-:W-:-:S06]  /*0090*/  @!P0 IMAD.WIDE.U32 R4, R3, 0x8, R4 ;  /* 0x0000000803048825 */ /* 0x001fcc00078e0004 */
[----:B--2---:R-:W2:Y:S01]  /*00a0*/  @!P0 LDG.E.64 R4, desc[UR14][R4.64] ;  /* 0x0000000e04048981 */ /* 0x004ea2000c1e1b00 */
[----:B------:R-:W0:Y:S01]  /*00b0*/  S2UR UR5, SR_CgaCtaId ;  /* 0x00000000000579c3 */ /* 0x000e220000008800 */
[----:B------:R-:W-:Y:S01]  /*00c0*/  UMOV UR4, 0x400 ;  /* 0x0000040000047882 */ /* 0x000fe20000000000 */
[----:B------:R-:W-:Y:S02]  /*00d0*/  ULEA.HI UR6, UR7, UR7, URZ, 0x1 ;  /* 0x0000000707067291 */ /* 0x000fe4000f8f08ff */
[----:B------:R-:W-:Y:S02]  /*00e0*/  UIMAD UR16, UR7, UR7, URZ ;  /* 0x00000007071072a4 */ /* 0x000fe4000f8e02ff */
[----:B------:R-:W-:Y:S02]  /*00f0*/  USHF.R.S32.HI UR6, URZ, 0x1, UR6 ;  /* 0x00000001ff067899 */ /* 0x000fe40008011406 */
[----:B------:R-:W1:Y:S02]  /*0100*/  LDC R9, c[0x0][0x364] ;  /* 0x0000d900ff097b82 */ /* 0x000e640000000800 */
[----:B------:R-:W-:-:S04]  /*0110*/  UIADD3 UR12, UPT, UPT, -UR6, URZ, URZ ;  /* 0x000000ff060c7290 */ /* 0x000fc8000fffe1ff */
[----:B------:R-:W-:Y:S02]  /*0120*/  UISETP.GE.AND UP0, UPT, UR6, UR12, UPT ;  /* 0x0000000c0600728c */ /* 0x000fe4000bf06270 */
[----:B------:R-:W1:Y:S01]  /*0130*/  S2UR UR8, SR_CTAID.Y ;  /* 0x00000000000879c3 */ /* 0x000e620000002600 */
[----:B0-----:R-:W-:-:S07]  /*0140*/  ULEA UR4, UR5, UR4, 0x18 ;  /* 0x0000000405047291 */ /* 0x001fce000f8ec0ff */
[----:B------:R-:W0:Y:S01]  /*0150*/  S2UR UR9, SR_CTAID.X ;  /* 0x00000000000979c3 */ /* 0x000e220000002500 */
[----:B------:R-:W-:Y:S02]  /*0160*/  ULEA UR5, UR16, UR4, 0x3 ;  /* 0x0000000410057291 */ /* 0x000fe4000f8e18ff */
[----:B------:R-:W-:-:S05]  /*0170*/  @!P0 LEA R7, R3, UR4, 0x3 ;  /* 0x0000000403078c11 */ /* 0x000fca000f8e18ff */
[----:B------:R-:W0:Y:S01]  /*0180*/  LDC R6, c[0x0][0x360] ;  /* 0x0000d800ff067b82 */ /* 0x000e220000000800 */
[----:B-1----:R-:W-:Y:S02]  /*0190*/  IMAD R0, R9, UR8, R2 ;  /* 0x0000000809007c24 */ /* 0x002fe4000f8e0202 */
[----:B0-----:R-:W-:Y:S01]  /*01a0*/  IMAD R3, R6, UR9, R21 ;  /* 0x0000000906037c24 */ /* 0x001fe2000f8e0215 */
[----:B--2---:R0:W-:Y:S01]  /*01b0*/  @!P0 STS.64 [R7], R4 ;  /* 0x0000000407008388 */ /* 0x0041e20000000a00 */
[----:B------:R-:W-:Y:S05]  /*01c0*/  BRA.U !UP0, `(.L_x_0) ;  /* 0x0000000908ac7547 */ /* 0x000fea000b800000 */
[----:B------:R-:W-:Y:S02]  /*01d0*/  UIADD3 UR17, UPT, UPT, UR6, UR6, URZ ;  /* 0x0000000606117290 */ /* 0x000fe4000fffe0ff */
[----:B------:R-:W-:Y:S02]  /*01e0*/  UIADD3 UR7, UPT, UPT, UR7, 0x1f, URZ ;  /* 0x0000001f07077890 */ /* 0x000fe4000fffe0ff */
[----:B------:R-:W-:Y:S01]  /*01f0*/  UIADD3 UR4, UPT, UPT, UR17, 0x1, URZ ;  /* 0x0000000111047890 */ /* 0x000fe2000fffe0ff */
[----:B------:R-:W-:-:S03]  /*0200*/  UMOV UR9, UR12 ;  /* 0x0000000c00097c82 */ /* 0x000fc60008000000 */
[----:B------:R-:W-:Y:S02]  /*0210*/  ULOP3.LUT UR18, UR4, 0x7, URZ, 0xc0, !UPT ;  /* 0x0000000704127892 */ /* 0x000fe4000f8ec0ff */
[----:B------:R-:W-:-:S12]  /*0220*/  ULOP3.LUT UR8, UR4, 0xfffffff8, URZ, 0xc0, !UPT ;  /* 0xfffffff804087892 */ /* 0x000fd8000f8ec0ff */
.L_x_8:
[----:B-1----:R-:W1:Y:S01]  /*0230*/  LDCU UR13, c[0x0][0x398] ;  /* 0x00007300ff0d77ac */ /* 0x002e620008000800 */
[----:B------:R-:W-:Y:S01]  /*0240*/  VIADD R20, R0, UR9 ;  /* 0x0000000900147c36 */ /* 0x000fe20008000000 */
[----:B------:R-:W-:Y:S02]  /*0250*/  UISETP.GE.U32.AND UP1, UPT, UR17, 0x7, UPT ;  /* 0x000000071100788c */ /* 0x000fe4000bf26070 */
[----:B------:R-:W-:Y:S02]  /*0260*/  UIADD3 UR4, UPT, UPT, UR6, UR9, URZ ;  /* 0x0000000906047290 */ /* 0x000fe4000fffe0ff */
[----:B------:R-:W-:Y:S01]  /*0270*/  UMOV UR11, UR9 ;  /* 0x00000009000b7c82 */ /* 0x000fe20008000000 */
[----:B------:R-:W-:Y:S01]  /*0280*/  UIADD3 UR9, UPT, UPT, UR9, 0x1, URZ ;  /* 0x0000000109097890 */ /* 0x000fe2000fffe0ff */
[----:B------:R-:W-:Y:S01]  /*0290*/  UMOV UR10, UR12 ;  /* 0x0000000c000a7c82 */ /* 0x000fe20008000000 */
[----:B------:R-:W-:Y:S01]  /*02a0*/  UISETP.NE.AND UP0, UPT, UR11, UR6, UPT ;  /* 0x000000060b00728c */ /* 0x000fe2000bf05270 */
[----:B-1----:R-:W-:Y:S01]  /*02b0*/  ISETP.GE.AND P0, PT, R20, UR13, PT ;  /* 0x0000000d14007c0c */ /* 0x002fe2000bf06270 */
[----:B------:R-:W-:-:S03]  /*02c0*/  UIMAD UR13, UR7, UR4, UR6 ;  /* 0x00000004070d72a4 */ /* 0x000fc6000f8e0206 */
[----:B------:R-:W-:Y:S01]  /*02d0*/  ISETP.GT.AND P0, PT, R20, -0x1, !P0 ;  /* 0xffffffff1400780c */ /* 0x000fe20004704270 */
[----:B--234-:R-:W-:-:S12]  /*02e0*/  BRA.U !UP1, `(.L_x_1) ;  /* 0x0000000509107547 */ /* 0x01cfd8000b800000 */
[----:B0-----:R-:W0:Y:S01]  /*02f0*/  LDC.64 R4, c[0x0][0x380] ;  /* 0x0000e000ff047b82 */ /* 0x001e220000000a00 */
[----:B------:R-:W1:Y:S01]  /*0300*/  LDCU UR19, c[0x0][0x39c] ;  /* 0x00007380ff1377ac */ /* 0x000e620008000800 */
[----:B------:R-:W-:Y:S01]  /*0310*/  UMOV UR4, URZ ;  /* 0x000000ff00047c82 */ /* 0x000fe20008000000 */
[----:B------:R-:W-:-:S05]  /*0320*/  UMOV UR10, UR12 ;  /* 0x0000000c000a7c82 */ /* 0x000fca0008000000 */
.L_x_2:
[----:B--2---:R-:W-:Y:S01]  /*0330*/  VIADD R11, R3, UR10 ;  /* 0x0000000a030b7c36 */ /* 0x004fe20008000000 */
[----:B------:R-:W-:-:S03]  /*0340*/  CS2R R22, SRZ ;  /* 0x0000000000167805 */ /* 0x000fc6000001ff00 */
[C---:B------:R-:W-:Y:S01]  /*0350*/  VIADD R7, R11.reuse, 0x2 ;  /* 0x000000020b077836 */ /* 0x040fe20000000000 */
[C---:B------:R-:W-:Y:S01]  /*0360*/  IADD3 R6, PT, PT, R11.reuse, 0x1, RZ ;  /* 0x000000010b067810 */ /* 0x040fe20007ffe0ff */
[C---:B------:R-:W-:Y:S01]  /*0370*/  VIADD R12, R11.reuse, 0x5 ;  /* 0x000000050b0c7836 */ /* 0x040fe20000000000 */
[C---:B-1----:R-:W-:Y:S01]  /*0380*/  ISETP.GE.AND P2, PT, R11.reuse, UR19, PT ;  /* 0x000000130b007c0c */ /* 0x042fe2000bf46270 */
[C---:B------:R-:W-:Y:S01]  /*0390*/  VIADD R13, R11.reuse, 0x6 ;  /* 0x000000060b0d7836 */ /* 0x040fe20000000000 */
[C---:B------:R-:W-:Y:S02]  /*03a0*/  ISETP.GE.AND P5, PT, R6.reuse, UR19, PT ;  /* 0x0000001306007c0c */ /* 0x040fe4000bfa6270 */
[C---:B------:R-:W-:Y:S02]  /*03b0*/  ISETP.GT.AND P2, PT, R11.reuse, -0x1, !P2 ;  /* 0xffffffff0b00780c */ /* 0x040fe40005744270 */
[----:B------:R-:W-:Y:S01]  /*03c0*/  ISETP.GT.AND P5, PT, R6, -0x1, !P5 ;  /* 0xffffffff0600780c */ /* 0x000fe20006fa4270 */
[C---:B------:R-:W-:Y:S01]  /*03d0*/  VIADD R6, R11.reuse, 0x3 ;  /* 0x000000030b067836 */ /* 0x040fe20000000000 */
[----:B------:R-:W-:-:S02]  /*03e0*/  IADD3 R8, PT, PT, R11, 0x4, RZ ;  /* 0x000000040b087810 */ /* 0x000fc40007ffe0ff */
[C---:B------:R-:W-:Y:S02]  /*03f0*/  ISETP.GE.AND P6, PT, R7.reuse, UR19, PT ;  /* 0x0000001307007c0c */ /* 0x040fe4000bfc6270 */
[----:B------:R-:W-:Y:S02]  /*0400*/  PLOP3.LUT P2, PT, P0, P2, PT, 0x80, 0x8 ;  /* 0x000000000008781c */ /* 0x000fe40000745070 */
[----:B------:R-:W-:Y:S02]  /*0410*/  PLOP3.LUT P5, PT, P0, P5, PT, 0x80, 0x8 ;  /* 0x000000000008781c */ /* 0x000fe400007ab070 */
[----:B------:R-:W-:Y:S02]  /*0420*/  ISETP.GE.AND P4, PT, R8, UR19, PT ;  /* 0x0000001308007c0c */ /* 0x000fe4000bf86270 */
[----:B------:R-:W-:Y:S01]  /*0430*/  ISETP.GT.AND P6, PT, R7, -0x1, !P6 ;  /* 0xffffffff0700780c */ /* 0x000fe200077c4270 */
[----:B------:R-:W-:Y:S01]  /*0440*/  IMAD R7, R20, UR19, R11 ;  /* 0x0000001314077c24 */ /* 0x000fe2000f8e020b */
[----:B------:R-:W-:-:S02]  /*0450*/  ISETP.GE.AND P1, PT, R6, UR19, PT ;  /* 0x0000001306007c0c */ /* 0x000fc4000bf26270 */
[----:B------:R-:W-:Y:S02]  /*0460*/  ISETP.GT.AND P4, PT, R8, -0x1, !P4 ;  /* 0xffffffff0800780c */ /* 0x000fe40006784270 */
[----:B------:R-:W-:Y:S02]  /*0470*/  CS2R R8, SRZ ;  /* 0x0000000000087805 */ /* 0x000fe4000001ff00 */
[----:B------:R-:W-:Y:S01]  /*0480*/  ISETP.GT.AND P1, PT, R6, -0x1, !P1 ;  /* 0xffffffff0600780c */ /* 0x000fe20004f24270 */
[----:B0-----:R-:W-:Y:S01]  /*0490*/  IMAD.WIDE R6, R7, 0x8, R4 ;  /* 0x0000000807067825 */ /* 0x001fe200078e0204 */
[----:B------:R-:W-:Y:S02]  /*04a0*/  IADD3 R10, PT, PT, R11, 0x7, RZ ;  /* 0x000000070b0a7810 */ /* 0x000fe40007ffe0ff */
[----:B------:R-:W-:Y:S02]  /*04b0*/  ISETP.GE.AND P3, PT, R12, UR19, PT ;  /* 0x000000130c007c0c */ /* 0x000fe4000bf66270 */
[----:B------:R-:W2:Y:S01]  /*04c0*/  @P2 LDG.E.64 R22, desc[UR14][R6.64] ;  /* 0x0000000e06162981 */ /* 0x000ea2000c1e1b00 */
[----:B------:R-:W-:-:S03]  /*04d0*/  ISETP.GE.AND P2, PT, R13, UR19, PT ;  /* 0x000000130d007c0c */ /* 0x000fc6000bf46270 */
[----:B------:R-:W3:Y:S01]  /*04e0*/  @P5 LDG.E.64 R8, desc[UR14][R6.64+0x8] ;  /* 0x0000080e06085981 */ /* 0x000ee2000c1e1b00 */
[----:B------:R-:W-:Y:S02]  /*04f0*/  ISETP.GE.AND P5, PT, R10, UR19, PT ;  /* 0x000000130a007c0c */ /* 0x000fe4000bfa6270 */
[----:B------:R-:W-:Y:S02]  /*0500*/  CS2R R24, SRZ ;  /* 0x0000000000187805 */ /* 0x000fe4000001ff00 */
[----:B------:R-:W-:Y:S02]  /*0510*/  ISETP.GT.AND P3, PT, R12, -0x1, !P3 ;  /* 0xffffffff0c00780c */ /* 0x000fe40005f64270 */
[----:B------:R-:W-:Y:S02]  /*0520*/  CS2R R14, SRZ ;  /* 0x00000000000e7805 */ /* 0x000fe4000001ff00 */
[----:B------:R-:W-:Y:S02]  /*0530*/  ISETP.GT.AND P2, PT, R13, -0x1, !P2 ;  /* 0xffffffff0d00780c */ /* 0x000fe40005744270 */
[----:B------:R-:W-:-:S02]  /*0540*/  CS2R R12, SRZ ;  /* 0x00000000000c7805 */ /* 0x000fc4000001ff00 */
[----:B------:R-:W-:Y:S02]  /*0550*/  ISETP.GT.AND P5, PT, R10, -0x1, !P5 ;  /* 0xffffffff0a00780c */ /* 0x000fe40006fa4270 */
[----:B------:R-:W-:Y:S02]  /*0560*/  CS2R R10, SRZ ;  /* 0x00000000000a7805 */ /* 0x000fe4000001ff00 */
[----:B------:R-:W-:Y:S02]  /*0570*/  PLOP3.LUT P6, PT, P0, P6, PT, 0x80, 0x8 ;  /* 0x000000000008781c */ /* 0x000fe400007cd070 */
[----:B------:R-:W-:Y:S02]  /*0580*/  CS2R R16, SRZ ;  /* 0x0000000000107805 */ /* 0x000fe4000001ff00 */
[----:B------:R-:W-:Y:S02]  /*0590*/  PLOP3.LUT P1, PT, P0, P1, PT, 0x80, 0x8 ;  /* 0x000000000008781c */ /* 0x000fe40000723070 */
[----:B------:R-:W-:-:S02]  /*05a0*/  PLOP3.LUT P4, PT, P0, P4, PT, 0x80, 0x8 ;  /* 0x000000000008781c */ /* 0x000fc40000789070 */
[----:B------:R-:W-:Y:S02]  /*05b0*/  PLOP3.LUT P3, PT, P0, P3, PT, 0x80, 0x8 ;  /* 0x000000000008781c */ /* 0x000fe40000767070 */
[----:B------:R-:W-:Y:S02]  /*05c0*/  PLOP3.LUT P2, PT, P0, P2, PT, 0x80, 0x8 ;  /* 0x000000000008781c */ /* 0x000fe40000745070 */
[----:B------:R-:W-:Y:S02]  /*05d0*/  PLOP3.LUT P5, PT, P0, P5, PT, 0x80, 0x8 ;  /* 0x000000000008781c */ /* 0x000fe400007ab070 */
[----:B------:R-:W-:Y:S01]  /*05e0*/  CS2R R18, SRZ ;  /* 0x0000000000127805 */ /* 0x000fe2000001ff00 */
[----:B------:R-:W4:Y:S04]  /*05f0*/  @P6 LDG.E.64 R24, desc[UR14][R6.64+0x10] ;  /* 0x0000100e06186981 */ /* 0x000f28000c1e1b00 */
[----:B------:R-:W5:Y:S04]  /*0600*/  @P1 LDG.E.64 R10, desc[UR14][R6.64+0x18] ;  /* 0x0000180e060a1981 */ /* 0x000f68000c1e1b00 */
[----:B------:R-:W5:Y:S04]  /*0610*/  @P4 LDG.E.64 R12, desc[UR14][R6.64+0x20] ;  /* 0x0000200e060c4981 */ /* 0x000f68000c1e1b00 */
[----:B------:R-:W5:Y:S04]  /*0620*/  @P3 LDG.E.64 R14, desc[UR14][R6.64+0x28] ;  /* 0x0000280e060e3981 */ /* 0x000f68000c1e1b00 */
[----:B------:R-:W5:Y:S04]  /*0630*/  @P2 LDG.E.64 R16, desc[UR14][R6.64+0x30] ;  /* 0x0000300e06102981 */ /* 0x000f68000c1e1b00 */
[----:B------:R-:W5:Y:S01]  /*0640*/  @P5 LDG.E.64 R18, desc[UR14][R6.64+0x38] ;  /* 0x0000380e06125981 */ /* 0x000f62000c1e1b00 */
[----:B------:R-:W-:-:S02]  /*0650*/  UIADD3 UR11, UPT, UPT, UR13, UR10, URZ ;  /* 0x0000000a0d0b7290 */ /* 0x000fc4000fffe0ff */
[----:B------:R-:W-:Y:S02]  /*0660*/  UIADD3 UR4, UPT, UPT, UR4, 0x8, URZ ;  /* 0x0000000804047890 */ /* 0x000fe4000fffe0ff */
[----:B------:R-:W-:Y:S02]  /*0670*/  ULEA UR11, UR11, UR5, 0x3 ;  /* 0x000000050b0b7291 */ /* 0x000fe4000f8e18ff */
[----:B------:R-:W-:Y:S02]  /*0680*/  UISETP.NE.AND UP1, UPT, UR4, UR8, UPT ;  /* 0x000000080400728c */ /* 0x000fe4000bf25270 */
[----:B------:R-:W-:-:S05]  /*0690*/  UIADD3 UR10, UPT, UPT, UR10, 0x8, URZ ;  /* 0x000000080a0a7890 */ /* 0x000fca000fffe0ff */
[----:B--2---:R2:W-:Y:S04]  /*06a0*/  STS.64 [UR11], R22 ;  /* 0x00000016ff007988 */ /* 0x0045e80008000a0b */
[----:B---3--:R2:W-:Y:S04]  /*06b0*/  STS.64 [UR11+0x8], R8 ;  /* 0x00000808ff007988 */ /* 0x0085e80008000a0b */
[----:B----4-:R2:W-:Y:S04]  /*06c0*/  STS.64 [UR11+0x10], R24 ;  /* 0x00001018ff007988 */ /* 0x0105e80008000a0b */
[----:B-----5:R2:W-:Y:S04]  /*06d0*/  STS.64 [UR11+0x18], R10 ;  /* 0x0000180aff007988 */ /* 0x0205e80008000a0b */
[----:B------:R2:W-:Y:S04]  /*06e0*/  STS.64 [UR11+0x20], R12 ;  /* 0x0000200cff007988 */ /* 0x0005e80008000a0b */
[----:B------:R2:W-:Y:S04]  /*06f0*/  STS.64 [UR11+0x28], R14 ;  /* 0x0000280eff007988 */ /* 0x0005e80008000a0b */
[----:B------:R2:W-:Y:S04]  /*0700*/  STS.64 [UR11+0x30], R16 ;  /* 0x00003010ff007988 */ /* 0x0005e80008000a0b */
[----:B------:R2:W-:Y:S01]  /*0710*/  STS.64 [UR11+0x38], R18 ;  /* 0x00003812ff007988 */ /* 0x0005e20008000a0b */
[----:B------:R-:W-:Y:S05]  /*0720*/  BRA.U UP1, `(.L_x_2) ;  /* 0xfffffffd01007547 */ /* 0x000fea000b83ffff */
.L_x_1:
[----:B------:R-:W-:-:S09]  /*0730*/  UISETP.NE.AND UP1, UPT, UR18, URZ, UPT ;  /* 0x000000ff1200728c */ /* 0x000fd2000bf25270 */
[----:B------:R-:W-:Y:S05]  /*0740*/  BRA.U !UP1, `(.L_x_3) ;  /* 0x0000000509487547 */ /* 0x000fea000b800000 */
[----:B------:R-:W-:Y:S02]  /*0750*/  UIADD3 UR4, UPT, UPT, UR18, -0x1, URZ ;  /* 0xffffffff12047890 */ /* 0x000fe4000fffe0ff */
[----:B------:R-:W-:Y:S02]  /*0760*/  UIADD3 UR19, UPT, UPT, UR17, 0x1, URZ ;  /* 0x0000000111137890 */ /* 0x000fe4000fffe0ff */
[----:B------:R-:W-:Y:S02]  /*0770*/  UISETP.GE.U32.AND UP1, UPT, UR4, 0x3, UPT ;  /* 0x000000030400788c */ /* 0x000fe4000bf26070 */
[----:B------:R-:W-:-:S07]  /*0780*/  ULOP3.LUT UP2, UR11, UR19, 0x3, URZ, 0xc0, !UPT ;  /* 0x00000003130b7892 */ /* 0x000fce000f84c0ff */
[----:B------:R-:W-:Y:S05]  /*0790*/  BRA.U !UP1, `(.L_x_4) ;  /* 0x00000001098c7547 */ /* 0x000fea000b800000 */
[----:B------:R-:W1:Y:S01]  /*07a0*/  LDCU UR4, c[0x0][0x39c] ;  /* 0x00007380ff0477ac */ /* 0x000e620008000800 */
[----:B--2---:R-:W2:Y:S01]  /*07b0*/  LDC.64 R10, c[0x0][0x380] ;  /* 0x0000e000ff0a7b82 */ /* 0x004ea20000000a00 */
[----:B0-----:R-:W-:Y:S01]  /*07c0*/  VIADD R5, R3, UR10 ;  /* 0x0000000a03057c36 */ /* 0x001fe20008000000 */
[----:B------:R-:W-:Y:S02]  /*07d0*/  CS2R R12, SRZ ;  /* 0x00000000000c7805 */ /* 0x000fe4000001ff00 */
[----:B------:R-:W-:Y:S01]  /*07e0*/  CS2R R8, SRZ ;  /* 0x0000000000087805 */ /* 0x000fe2000001ff00 */
[C---:B------:R-:W-:Y:S01]  /*07f0*/  VIADD R4, R5.reuse, 0x1 ;  /* 0x0000000105047836 */ /* 0x040fe20000000000 */
[C---:B------:R-:W-:Y:S01]  /*0800*/  IADD3 R6, PT, PT, R5.reuse, 0x2, RZ ;  /* 0x0000000205067810 */ /* 0x040fe20007ffe0ff */
[----:B------:R-:W-:-:S03]  /*0810*/  VIADD R7, R5, 0x3 ;  /* 0x0000000305077836 */ /* 0x000fc60000000000 */
[----:B-1----:R-:W-:Y:S02]  /*0820*/  ISETP.GE.AND P4, PT, R4, UR4, PT ;  /* 0x0000000404007c0c */ /* 0x002fe4000bf86270 */
[----:B------:R-:W-:Y:S02]  /*0830*/  ISETP.GE.AND P3, PT, R5, UR4, PT ;  /* 0x0000000405007c0c */ /* 0x000fe4000bf66270 */
[----:B------:R-:W-:Y:S02]  /*0840*/  ISETP.GE.AND P1, PT, R6, UR4, PT ;  /* 0x0000000406007c0c */ /* 0x000fe4000bf26270 */
[----:B------:R-:W-:Y:S02]  /*0850*/  ISETP.GE.AND P2, PT, R7, UR4, PT ;  /* 0x0000000407007c0c */ /* 0x000fe4000bf46270 */
[----:B------:R-:W-:Y:S02]  /*0860*/  ISETP.GT.AND P4, PT, R4, -0x1, !P4 ;  /* 0xffffffff0400780c */ /* 0x000fe40006784270 */
[----:B------:R-:W-:Y:S01]  /*0870*/  ISETP.GT.AND P3, PT, R5, -0x1, !P3 ;  /* 0xffffffff0500780c */ /* 0x000fe20005f64270 */
[----:B------:R-:W-:Y:S01]  /*0880*/  IMAD R5, R20, UR4, R5 ;  /* 0x0000000414057c24 */ /* 0x000fe2000f8e0205 */
[----:B------:R-:W-:-:S02]  /*0890*/  ISETP.GT.AND P1, PT, R6, -0x1, !P1 ;  /* 0xffffffff0600780c */ /* 0x000fc40004f24270 */
[----:B------:R-:W-:Y:S01]  /*08a0*/  ISETP.GT.AND P2, PT, R7, -0x1, !P2 ;  /* 0xffffffff0700780c */ /* 0x000fe20005744270 */
[----:B--2---:R-:W-:Y:S01]  /*08b0*/  IMAD.WIDE R10, R5, 0x8, R10 ;  /* 0x00000008050a7825 */ /* 0x004fe200078e020a */
[----:B------:R-:W-:Y:S02]  /*08c0*/  PLOP3.LUT P3, PT, P0, P3, PT, 0x80, 0x8 ;  /* 0x000000000008781c */ /* 0x000fe40000767070 */
[----:B------:R-:W-:Y:S02]  /*08d0*/  CS2R R4, SRZ ;  /* 0x0000000000047805 */ /* 0x000fe4000001ff00 */
[----:B------:R-:W-:Y:S02]  /*08e0*/  PLOP3.LUT P4, PT, P0, P4, PT, 0x80, 0x8 ;  /* 0x000000000008781c */ /* 0x000fe40000789070 */
[----:B------:R-:W-:Y:S02]  /*08f0*/  CS2R R6, SRZ ;  /* 0x0000000000067805 */ /* 0x000fe4000001ff00 */
[----:B------:R-:W-:-:S02]  /*0900*/  PLOP3.LUT P1, PT, P0, P1, PT, 0x80, 0x8 ;  /* 0x000000000008781c */ /* 0x000fc40000723070 */
[----:B------:R-:W-:-:S03]  /*0910*/  PLOP3.LUT P2, PT, P0, P2, PT, 0x80, 0x8 ;  /* 0x000000000008781c */ /* 0x000fc60000745070 */
[----:B------:R-:W2:Y:S04]  /*0920*/  @P3 LDG.E.64 R12, desc[UR14][R10.64] ;  /* 0x0000000e0a0c3981 */ /* 0x000ea8000c1e1b00 */
[----:B------:R-:W3:Y:S04]  /*0930*/  @P4 LDG.E.64 R4, desc[UR14][R10.64+0x8] ;  /* 0x0000080e0a044981 */ /* 0x000ee8000c1e1b00 */
[----:B------:R-:W4:Y:S04]  /*0940*/  @P1 LDG.E.64 R6, desc[UR14][R10.64+0x10] ;  /* 0x0000100e0a061981 */ /* 0x000f28000c1e1b00 */
[----:B------:R-:W5:Y:S01]  /*0950*/  @P2 LDG.E.64 R8, desc[UR14][R10.64+0x18] ;  /* 0x0000180e0a082981 */ /* 0x000f62000c1e1b00 */
[----:B------:R-:W-:-:S02]  /*0960*/  UIADD3 UR4, UPT, UPT, UR13, UR10, URZ ;  /* 0x0000000a0d047290 */ /* 0x000fc4000fffe0ff */
[----:B------:R-:W-:Y:S02]  /*0970*/  UIADD3 UR10, UPT, UPT, UR10, 0x4, URZ ;  /* 0x000000040a0a7890 */ /* 0x000fe4000fffe0ff */
[----:B------:R-:W-:-:S09]  /*0980*/  ULEA UR4, UR4, UR5, 0x3 ;  /* 0x0000000504047291 */ /* 0x000fd2000f8e18ff */
[----:B--2---:R1:W-:Y:S04]  /*0990*/  STS.64 [UR4], R12 ;  /* 0x0000000cff007988 */ /* 0x0043e80008000a04 */
[----:B---3--:R1:W-:Y:S04]  /*09a0*/  STS.64 [UR4+0x8], R4 ;  /* 0x00000804ff007988 */ /* 0x0083e80008000a04 */
[----:B----4-:R1:W-:Y:S04]  /*09b0*/  STS.64 [UR4+0x10], R6 ;  /* 0x00001006ff007988 */ /* 0x0103e80008000a04 */
[----:B-----5:R1:W-:Y:S02]  /*09c0*/  STS.64 [UR4+0x18], R8 ;  /* 0x00001808ff007988 */ /* 0x0203e40008000a04 */
.L_x_4:
[----:B------:R-:W-:Y:S05]  /*09d0*/  BRA.U !UP2, `(.L_x_3) ;  /* 0x000000010aa47547 */ /* 0x000fea000b800000 */
[----:B------:R-:W-:Y:S02]  /*09e0*/  UISETP.NE.AND UP1, UPT, UR11, 0x1, UPT ;  /* 0x000000010b00788c */ /* 0x000fe4000bf25270 */
[----:B------:R-:W-:-:S07]  /*09f0*/  ULOP3.LUT UP2, URZ, UR19, 0x1, URZ, 0xc0, !UPT ;  /* 0x0000000113ff7892 */ /* 0x000fce000f84c0ff */
[----:B------:R-:W-:Y:S05]  /*0a00*/  BRA.U !UP1, `(.L_x_5) ;  /* 0x0000000109547547 */ /* 0x000fea000b800000 */
[----:B------:R-:W3:Y:S01]  /*0a10*/  LDCU UR4, c[0x0][0x39c] ;  /* 0x00007380ff0477ac */ /* 0x000ee20008000800 */
[----:B01----:R-:W0:Y:S01]  /*0a20*/  LDC.64 R6, c[0x0][0x380] ;  /* 0x0000e000ff067b82 */ /* 0x003e220000000a00 */
[----:B------:R-:W-:Y:S01]  /*0a30*/  VIADD R5, R3, UR10 ;  /* 0x0000000a03057c36 */ /* 0x000fe20008000000 */
[----:B--2---:R-:W-:-:S04]  /*0a40*/  CS2R R8, SRZ ;  /* 0x0000000000087805 */ /* 0x004fc8000001ff00 */
[C---:B------:R-:W-:Y:S02]  /*0a50*/  IADD3 R4, PT, PT, R5.reuse, 0x1, RZ ;  /* 0x0000000105047810 */ /* 0x040fe40007ffe0ff */
[C---:B---3--:R-:W-:Y:S02]  /*0a60*/  ISETP.GE.AND P1, PT, R5.reuse, UR4, PT ;  /* 0x0000000405007c0c */ /* 0x048fe4000bf26270 */
[----:B------:R-:W-:Y:S02]  /*0a70*/  ISETP.GE.AND P2, PT, R4, UR4, PT ;  /* 0x0000000404007c0c */ /* 0x000fe4000bf46270 */
[----:B------:R-:W-:Y:S01]  /*0a80*/  ISETP.GT.AND P1, PT, R5, -0x1, !P1 ;  /* 0xffffffff0500780c */ /* 0x000fe20004f24270 */
[----:B------:R-:W-:Y:S01]  /*0a90*/  IMAD R5, R20, UR4, R5 ;  /* 0x0000000414057c24 */ /* 0x000fe2000f8e0205 */
[----:B------:R-:W-:Y:S02]  /*0aa0*/  ISETP.GT.AND P2, PT, R4, -0x1, !P2 ;  /* 0xffffffff0400780c */ /* 0x000fe40005744270 */
[----:B------:R-:W-:Y:S01]  /*0ab0*/  PLOP3.LUT P1, PT, P0, P1, PT, 0x80, 0x8 ;  /* 0x000000000008781c */ /* 0x000fe20000723070 */
[----:B0-----:R-:W-:Y:S01]  /*0ac0*/  IMAD.WIDE R6, R5, 0x8, R6 ;  /* 0x0000000805067825 */ /* 0x001fe200078e0206 */
[----:B------:R-:W-:-:S02]  /*0ad0*/  PLOP3.LUT P2, PT, P0, P2, PT, 0x80, 0x8 ;  /* 0x000000000008781c */ /* 0x000fc40000745070 */
[----:B------:R-:W-:-:S09]  /*0ae0*/  CS2R R4, SRZ ;  /* 0x0000000000047805 */ /* 0x000fd2000001ff00 */
[----:B------:R-:W2:Y:S04]  /*0af0*/  @P1 LDG.E.64 R8, desc[UR14][R6.64] ;  /* 0x0000000e06081981 */ /* 0x000ea8000c1e1b00 */
[----:B------:R-:W3:Y:S01]  /*0b00*/  @P2 LDG.E.64 R4, desc[UR14][R6.64+0x8] ;  /* 0x0000080e06042981 */ /* 0x000ee2000c1e1b00 */
[----:B------:R-:W-:Y:S02]  /*0b10*/  UIADD3 UR4, UPT, UPT, UR13, UR10, URZ ;  /* 0x0000000a0d047290 */ /* 0x000fe4000fffe0ff */
[----:B------:R-:W-:Y:S02]  /*0b20*/  UIADD3 UR10, UPT, UPT, UR10, 0x2, URZ ;  /* 0x000000020a0a7890 */ /* 0x000fe4000fffe0ff */
[----:B------:R-:W-:-:S09]  /*0b30*/  ULEA UR4, UR4, UR5, 0x3 ;  /* 0x0000000504047291 */ /* 0x000fd2000f8e18ff */
[----:B--2---:R4:W-:Y:S04]  /*0b40*/  STS.64 [UR4], R8 ;  /* 0x00000008ff007988 */ /* 0x0049e80008000a04 */
[----:B---3--:R4:W-:Y:S02]  /*0b50*/  STS.64 [UR4+0x8], R4 ;  /* 0x00000804ff007988 */ /* 0x0089e40008000a04 */
.L_x_5:
[----:B------:R-:W-:Y:S05]  /*0b60*/  BRA.U !UP2, `(.L_x_3) ;  /* 0x000000010a407547 */ /* 0x000fea000b800000 */
[----:B------:R-:W3:Y:S01]  /*0b70*/  LDCU UR4, c[0x0][0x39c] ;  /* 0x00007380ff0477ac */ /* 0x000ee20008000800 */
[----:B01----:R-:W-:Y:S01]  /*0b80*/  VIADD R7, R3, UR10 ;  /* 0x0000000a03077c36 */ /* 0x003fe20008000000 */
[----:B------:R-:W-:Y:S01]  /*0b90*/  BSSY.RECONVERGENT B0, `(.L_x_6) ;  /* 0x000000a000007945 */ /* 0x000fe20003800200 */
[----:B----4-:R-:W-:-:S03]  /*0ba0*/  CS2R R4, SRZ ;  /* 0x0000000000047805 */ /* 0x010fc6000001ff00 */
[----:B---3--:R-:W-:-:S04]  /*0bb0*/  ISETP.GE.AND P1, PT, R7, UR4, PT ;  /* 0x0000000407007c0c */ /* 0x008fc8000bf26270 */
[----:B------:R-:W-:-:S04]  /*0bc0*/  ISETP.GT.AND P1, PT, R7, -0x1, !P1 ;  /* 0xffffffff0700780c */ /* 0x000fc80004f24270 */
[----:B------:R-:W-:-:S13]  /*0bd0*/  PLOP3.LUT P1, PT, P0, P1, PT, 0x80, 0x8 ;  /* 0x000000000008781c */ /* 0x000fda0000723070 */
[----:B------:R-:W-:Y:S05]  /*0be0*/  @!P1 BRA `(.L_x_7) ;  /* 0x0000000000109947 */ /* 0x000fea0003800000 */
[----:B------:R-:W0:Y:S01]  /*0bf0*/  LDC.64 R4, c[0x0][0x380] ;  /* 0x0000e000ff047b82 */ /* 0x000e220000000a00 */
[----:B------:R-:W-:-:S04]  /*0c00*/  IMAD R7, R20, UR4, R7 ;  /* 0x0000000414077c24 */ /* 0x000fc8000f8e0207 */
[----:B0-----:R-:W-:-:S06]  /*0c10*/  IMAD.WIDE R4, R7, 0x8, R4 ;  /* 0x0000000807047825 */ /* 0x001fcc00078e0204 */
[----:B------:R-:W5:Y:S02]  /*0c20*/  LDG.E.64 R4, desc[UR14][R4.64] ;  /* 0x0000000e04047981 */ /* 0x000f64000c1e1b00 */
.L_x_7:
[----:B------:R-:W-:Y:S05]  /*0c30*/  BSYNC.RECONVERGENT B0 ;  /* 0x0000000000007941 */ /* 0x000fea0003800200 */
.L_x_6:
[----:B------:R-:W-:-:S04]  /*0c40*/  UIADD3 UR4, UPT, UPT, UR13, UR10, URZ ;  /* 0x0000000a0d047290 */ /* 0x000fc8000fffe0ff */
[----:B------:R-:W-:-:S09]  /*0c50*/  ULEA UR4, UR4, UR5, 0x3 ;  /* 0x0000000504047291 */ /* 0x000fd2000f8e18ff */
[----:B-----5:R3:W-:Y:S03]  /*0c60*/  STS.64 [UR4], R4 ;  /* 0x00000004ff007988 */ /* 0x0207e60008000a04 */
.L_x_3:
[----:B------:R-:W-:Y:S05]  /*0c70*/  BRA.U UP0, `(.L_x_8) ;  /* 0xfffffff5006c7547 */ /* 0x000fea000b83ffff */
.L_x_0:
[----:B------:R-:W5:Y:S01]  /*0c80*/  LDCU.64 UR10, c[0x0][0x398] ;  /* 0x00007300ff0a77ac */ /* 0x000f620008000a00 */
[----:B------:R-:W-:Y:S01]  /*0c90*/  BAR.SYNC.DEFER_BLOCKING 0x0 ;  /* 0x0000000000007b1d */ /* 0x000fe20000010000 */
[----:B-----5:R-:W-:-:S04]  /*0ca0*/  ISETP.GE.AND P0, PT, R3, UR11, PT ;  /* 0x0000000b03007c0c */ /* 0x020fc8000bf06270 */
[----:B------:R-:W-:-:S13]  /*0cb0*/  ISETP.GE.OR P0, PT, R0, UR10, P0 ;  /* 0x0000000a00007c0c */ /* 0x000fda0008706670 */
[----:B------:R-:W-:Y:S05]  /*0cc0*/  @P0 EXIT ;  /* 0x000000000000094d */ /* 0x000fea0003800000 */
[----:B------:R-:W5:Y:S01]  /*0cd0*/  LDCU UR8, c[0x0][0x3a0] ;  /* 0x00007400ff0877ac */ /* 0x000f620008000800 */
[----:B--2---:R-:W-:Y:S01]  /*0ce0*/  CS2R R16, SRZ ;  /* 0x0000000000107805 */ /* 0x004fe2000001ff00 */
[----:B-----5:R-:W-:-:S09]  /*0cf0*/  UISETP.GE.AND UP0, UPT, UR8, 0x1, UPT ;  /* 0x000000010800788c */ /* 0x020fd2000bf06270 */
[----:B------:R-:W-:Y:S05]  /*0d00*/  BRA.U !UP0, `(.L_x_9) ;  /* 0x0000000908847547 */ /* 0x000fea000b800000 */
[----:B------:R-:W2:Y:S01]  /*0d10*/  S2UR UR5, SR_CgaCtaId ;  /* 0x00000000000579c3 */ /* 0x000ea20000008800 */
[----:B------:R-:W-:Y:S01]  /*0d20*/  UMOV UR4, 0x400 ;  /* 0x0000040000047882 */ /* 0x000fe20000000000 */
[----:B------:R-:W-:Y:S01]  /*0d30*/  ULOP3.LUT UR17, UR8, 0x7, URZ, 0xc0, !UPT ;  /* 0x0000000708117892 */ /* 0x000fe2000f8ec0ff */
[----:B01-34-:R-:W-:Y:S01]  /*0d40*/  VIADD R4, R21, UR6 ;  /* 0x0000000615047c36 */ /* 0x01bfe20008000000 */
[----:B------:R-:W-:Y:S01]  /*0d50*/  ULOP3.LUT UR7, UR8, 0x7ffffff8, URZ, 0xc0, !UPT ;  /* 0x7ffffff808077892 */ /* 0x000fe2000f8ec0ff */
[----:B------:R-:W-:Y:S02]  /*0d60*/  IADD3 R5, PT, PT, R2, UR6, RZ ;  /* 0x0000000602057c10 */ /* 0x000fe4000fffe0ff */
[----:B------:R-:W-:Y:S01]  /*0d70*/  CS2R R16, SRZ ;  /* 0x0000000000107805 */ /* 0x000fe2000001ff00 */
[----:B------:R-:W-:Y:S02]  /*0d80*/  UIADD3 UR20, UPT, UPT, UR8, 0x1f, URZ ;  /* 0x0000001f08147890 */ /* 0x000fe4000fffe0ff */
[----:B------:R-:W-:-:S02]  /*0d90*/  ULOP3.LUT UR18, UR8, 0x3, URZ, 0xc0, !UPT ;  /* 0x0000000308127892 */ /* 0x000fc4000f8ec0ff */
[----:B------:R-:W-:Y:S02]  /*0da0*/  USHF.L.U32 UR8, UR8, 0x3, URZ ;  /* 0x0000000308087899 */ /* 0x000fe400080006ff */
[----:B------:R-:W-:Y:S02]  /*0db0*/  UIADD3 UR10, UPT, UPT, -UR7, URZ, URZ ;  /* 0x000000ff070a7290 */ /* 0x000fe4000fffe1ff */
[----:B--2---:R-:W-:-:S04]  /*0dc0*/  ULEA UR4, UR5, UR4, 0x18 ;  /* 0x0000000405047291 */ /* 0x004fc8000f8ec0ff */
[----:B------:R-:W-:Y:S02]  /*0dd0*/  ULEA UR11, UR16, UR4, 0x3 ;  /* 0x00000004100b7291 */ /* 0x000fe4000f8e18ff */
[----:B------:R-:W-:Y:S02]  /*0de0*/  UIADD3 UR4, UPT, UPT, UR17, -0x1, URZ ;  /* 0xffffffff11047890 */ /* 0x000fe4000fffe0ff */
[----:B------:R-:W-:Y:S02]  /*0df0*/  UIADD3 UR19, UPT, UPT, UR11, 0x20, URZ ;  /* 0x000000200b137890 */ /* 0x000fe4000fffe0ff */
[----:B------:R-:W-:-:S03]  /*0e00*/  UISETP.GE.U32.AND UP0, UPT, UR4, 0x3, UPT ;  /* 0x000000030400788c */ /* 0x000fc6000bf06070 */
[----:B------:R-:W-:-:S08]  /*0e10*/  UMOV UR4, URZ ;  /* 0x000000ff00047c82 */ /* 0x000fd00008000000 */
.L_x_15:
[----:B------:R-:W0:Y:S01]  /*0e20*/  LDCU UR21, c[0x0][0x3a0] ;  /* 0x00007400ff1577ac */ /* 0x000e220008000800 */
[----:B------:R-:W-:Y:S01]  /*0e30*/  VIADD R7, R5, UR4 ;  /* 0x0000000405077c36 */ /* 0x000fe20008000000 */
[----:B------:R-:W-:-:S03]  /*0e40*/  UMOV UR5, URZ ;  /* 0x000000ff00057c82 */ /* 0x000fc60008000000 */
[----:B------:R-:W-:Y:S01]  /*0e50*/  IMAD R24, R7, UR20, R4 ;  /* 0x0000001407187c24 */ /* 0x000fe2000f8e0204 */
[----:B0-----:R-:W-:-:S09]  /*0e60*/  UISETP.GE.U32.AND UP1, UPT, UR21, 0x8, UPT ;  /* 0x000000081500788c */ /* 0x001fd2000bf26070 */
[----:B------:R-:W-:Y:S05]  /*0e70*/  BRA.U !UP1, `(.L_x_10) ;  /* 0x0000000109f47547 */ /* 0x000fea000b800000 */
[----:B------:R-:W0:Y:S01]  /*0e80*/  S2UR UR9, SR_CgaCtaId ;  /* 0x00000000000979c3 */ /* 0x000e220000008800 */
[----:B------:R-:W-:Y:S01]  /*0e90*/  UMOV UR5, 0x400 ;  /* 0x0000040000057882 */ /* 0x000fe20000000000 */
[----:B------:R-:W-:Y:S01]  /*0ea0*/  LEA R2, R24, UR19, 0x3 ;  /* 0x0000001318027c11 */ /* 0x000fe2000f8e18ff */
[----:B0-----:R-:W-:-:S03]  /*0eb0*/  ULEA UR5, UR9, UR5, 0x18 ;  /* 0x0000000509057291 */ /* 0x001fc6000f8ec0ff */
[----:B------:R-:W-:Y:S01]  /*0ec0*/  UMOV UR9, UR10 ;  /* 0x0000000a00097c82 */ /* 0x000fe20008000000 */
[----:B------:R-:W-:-:S04]  /*0ed0*/  UIMAD UR5, UR8, UR4, UR5 ;  /* 0x00000004080572a4 */ /* 0x000fc8000f8e0205 */
[----:B------:R-:W-:-:S12]  /*0ee0*/  UIADD3 UR5, UPT, UPT, UR5, 0x20, URZ ;  /* 0x0000002005057890 */ /* 0x000fd8000fffe0ff */
.L_x_11:
[----:B------:R-:W-:Y:S01]  /*0ef0*/  LDS.64 R20, [R2+-0x20] ;  /* 0xffffe00002147984 */ /* 0x000fe20000000a00 */
[----:B------:R-:W-:-:S03]  /*0f00*/  UIADD3 UR9, UPT, UPT, UR9, 0x8, URZ ;  /* 0x0000000809097890 */ /* 0x000fc6000fffe0ff */
[----:B------:R-:W0:Y:S01]  /*0f10*/  LDS.64 R6, [UR5+-0x20] ;  /* 0xffffe005ff067984 */ /* 0x000e220008000a00 */
[----:B------:R-:W-:-:S03]  /*0f20*/  UISETP.NE.AND UP1, UPT, UR9, URZ, UPT ;  /* 0x000000ff0900728c */ /* 0x000fc6000bf25270 */
[----:B------:R-:W-:Y:S04]  /*0f30*/  LDS.64 R8, [R2+-0x18] ;  /* 0xffffe80002087984 */ /* 0x000fe80000000a00 */
[----:B------:R-:W1:Y:S04]  /*0f40*/  LDS.64 R14, [UR5+-0x18] ;  /* 0xffffe805ff0e7984 */ /* 0x000e680008000a00 */
[----:B------:R-:W-:Y:S04]  /*0f50*/  LDS.64 R10, [R2+-0x10] ;  /* 0xfffff000020a7984 */ /* 0x000fe80000000a00 */
[----:B------:R-:W2:Y:S04]  /*0f60*/  LDS.64 R12, [UR5+-0x10] ;  /* 0xfffff005ff0c7984 */ /* 0x000ea80008000a00 */
[----:B------:R-:W-:Y:S04]  /*0f70*/  LDS.64 R22, [R2+-0x8] ;  /* 0xfffff80002167984 */ /* 0x000fe80000000a00 */
[----:B------:R-:W3:Y:S01]  /*0f80*/  LDS.64 R18, [UR5+-0x8] ;  /* 0xfffff805ff127984 */ /* 0x000ee20008000a00 */
[----:B0-----:R-:W-:-:S02]  /*0f90*/  IMAD R7, R7, R20, RZ ;  /* 0x0000001407077224 */ /* 0x001fc400078e02ff */
[----:B------:R-:W-:-:S04]  /*0fa0*/  IMAD.WIDE.U32 R16, R20, R6, R16 ;  /* 0x0000000614107225 */ /* 0x000fc800078e0010 */
[----:B------:R-:W-:-:S04]  /*0fb0*/  IMAD R7, R21, R6, R7 ;  /* 0x0000000615077224 */ /* 0x000fc800078e0207 */
[----:B------:R-:W-:Y:S02]  /*0fc0*/  IMAD.IADD R17, R17, 0x1, R7 ;  /* 0x0000000111117824 */ /* 0x000fe400078e0207 */
[----:B-1----:R-:W-:-:S04]  /*0fd0*/  IMAD R7, R15, R8, RZ ;  /* 0x000000080f077224 */ /* 0x002fc800078e02ff */
[-C--:B------:R-:W-:Y:S02]  /*0fe0*/  IMAD R21, R9, R14.reuse, R7 ;  /* 0x0000000e09157224 */ /* 0x080fe400078e0207 */
[----:B------:R-:W-:Y:S01]  /*0ff0*/  IMAD.WIDE.U32 R14, R8, R14, R16 ;  /* 0x0000000e080e7225 */ /* 0x000fe200078e0010 */
[----:B------:R-:W-:Y:S03]  /*1000*/  LDS.64 R6, [R2] ;  /* 0x0000000002067984 */ /* 0x000fe60000000a00 */
[----:B--2---:R-:W-:Y:S01]  /*1010*/  IMAD R13, R13, R10, RZ ;  /* 0x0000000a0d0d7224 */ /* 0x004fe200078e02ff */
[----:B------:R-:W0:Y:S01]  /*1020*/  LDS.64 R8, [UR5] ;  /* 0x00000005ff087984 */ /* 0x000e220008000a00 */
[----:B------:R-:W-:Y:S01]  /*1030*/  IADD3 R15, PT, PT, R15, R21, RZ ;  /* 0x000000150f0f7210 */ /* 0x000fe20007ffe0ff */
[----:B---3--:R-:W-:Y:S02]  /*1040*/  IMAD R25, R19, R22, RZ ;  /* 0x0000001613197224 */ /* 0x008fe400078e02ff */
[----:B------:R-:W-:-:S02]  /*1050*/  IMAD R17, R11, R12, R13 ;  /* 0x0000000c0b117224 */ /* 0x000fc400078e020d */
[----:B------:R-:W-:Y:S02]  /*1060*/  IMAD.WIDE.U32 R20, R10, R12, R14 ;  /* 0x0000000c0a147225 */ /* 0x000fe400078e000e */
[----:B------:R-:W-:Y:S02]  /*1070*/  LDS.64 R10, [R2+0x8] ;  /* 0x00000800020a7984 */ /* 0x000fe40000000a00 */
[----:B------:R-:W-:Y:S02]  /*1080*/  IMAD.IADD R21, R21, 0x1, R17 ;  /* 0x0000000115157824 */ /* 0x000fe400078e0211 */
[----:B------:R-:W1:Y:S01]  /*1090*/  LDS.64 R12, [UR5+0x8] ;  /* 0x00000805ff0c7984 */ /* 0x000e620008000a00 */
[-C--:B------:R-:W-:Y:S02]  /*10a0*/  IMAD R25, R23, R18.reuse, R25 ;  /* 0x0000001217197224 */ /* 0x080fe400078e0219 */
[----:B------:R-:W-:Y:S01]  /*10b0*/  IMAD.WIDE.U32 R18, R22, R18, R20 ;  /* 0x0000001216127225 */ /* 0x000fe200078e0014 */
[----:B------:R-:W-:Y:S03]  /*10c0*/  LDS.64 R14, [R2+0x10] ;  /* 0x00001000020e7984 */ /* 0x000fe60000000a00 */
[----:B------:R-:W-:Y:S01]  /*10d0*/  IMAD.IADD R19, R19, 0x1, R25 ;  /* 0x0000000113137824 */ /* 0x000fe200078e0219 */
[----:B------:R-:W2:Y:S04]  /*10e0*/  LDS.64 R16, [UR5+0x10] ;  /* 0x00001005ff107984 */ /* 0x000ea80008000a00 */
[----:B------:R3:W-:Y:S04]  /*10f0*/  LDS.64 R20, [R2+0x18] ;  /* 0x0000180002147984 */ /* 0x0007e80000000a00 */
[----:B------:R-:W4:Y:S01]  /*1100*/  LDS.64 R22, [UR5+0x18] ;  /* 0x00001805ff167984 */ /* 0x000f220008000a00 */
[----:B------:R-:W-:Y:S01]  /*1110*/  UIADD3 UR5, UPT, UPT, UR5, 0x40, URZ ;  /* 0x0000004005057890 */ /* 0x000fe2000fffe0ff */
[----:B---3--:R-:W-:-:S02]  /*1120*/  VIADD R2, R2, 0x40 ;  /* 0x0000004002027836 */ /* 0x008fc40000000000 */
[----:B0-----:R-:W-:-:S04]  /*1130*/  IMAD R9, R9, R6, RZ ;  /* 0x0000000609097224 */ /* 0x001fc800078e02ff */
[-C--:B------:R-:W-:Y:S02]  /*1140*/  IMAD R9, R7, R8.reuse, R9 ;  /* 0x0000000807097224 */ /* 0x080fe400078e0209 */
[----:B------:R-:W-:-:S05]  /*1150*/  IMAD.WIDE.U32 R6, R6, R8, R18 ;  /* 0x0000000806067225 */ /* 0x000fca00078e0012 */
[----:B------:R-:W-:Y:S01]  /*1160*/  IADD3 R7, PT, PT, R7, R9, RZ ;  /* 0x0000000907077210 */ /* 0x000fe20007ffe0ff */
[----:B-1----:R-:W-:-:S04]  /*1170*/  IMAD R9, R13, R10, RZ ;  /* 0x0000000a0d097224 */ /* 0x002fc800078e02ff */
[-C--:B------:R-:W-:Y:S02]  /*1180*/  IMAD R9, R11, R12.reuse, R9 ;  /* 0x0000000c0b097224 */ /* 0x080fe400078e0209 */
[----:B------:R-:W-:-:S04]  /*1190*/  IMAD.WIDE.U32 R6, R10, R12, R6 ;  /* 0x0000000c0a067225 */ /* 0x000fc800078e0006 */
[----:B------:R-:W-:Y:S02]  /*11a0*/  IMAD.IADD R7, R7, 0x1, R9 ;  /* 0x0000000107077824 */ /* 0x000fe400078e0209 */
[----:B--2---:R-:W-:-:S04]  /*11b0*/  IMAD R9, R17, R14, RZ ;  /* 0x0000000e11097224 */ /* 0x004fc800078e02ff */
[-C--:B------:R-:W-:Y:S02]  /*11c0*/  IMAD R9, R15, R16.reuse, R9 ;  /* 0x000000100f097224 */ /* 0x080fe400078e0209 */
[----:B------:R-:W-:-:S04]  /*11d0*/  IMAD.WIDE.U32 R14, R14, R16, R6 ;  /* 0x000000100e0e7225 */ /* 0x000fc800078e0006 */
[----:B----4-:R-:W-:Y:S02]  /*11e0*/  IMAD R7, R23, R20, RZ ;  /* 0x0000001417077224 */ /* 0x010fe400078e02ff */
[----:B------:R-:W-:Y:S02]  /*11f0*/  IMAD.IADD R15, R15, 0x1, R9 ;  /* 0x000000010f0f7824 */ /* 0x000fe400078e0209 */
[-C--:B------:R-:W-:Y:S02]  /*1200*/  IMAD R7, R21, R22.reuse, R7 ;  /* 0x0000001615077224 */ /* 0x080fe400078e0207 */
[----:B------:R-:W-:-:S05]  /*1210*/  IMAD.WIDE.U32 R16, R20, R22, R14 ;  /* 0x0000001614107225 */ /* 0x000fca00078e000e */
[----:B------:R-:W-:Y:S01]  /*1220*/  IADD3 R17, PT, PT, R17, R7, RZ ;  /* 0x0000000711117210 */ /* 0x000fe20007ffe0ff */
[----:B------:R-:W-:Y:S06]  /*1230*/  BRA.U UP1, `(.L_x_11) ;  /* 0xfffffffd012c7547 */ /* 0x000fec000b83ffff */
[----:B------:R-:W-:-:S05]  /*1240*/  UMOV UR5, UR7 ;  /* 0x0000000700057c82 */ /* 0x000fca0008000000 */
.L_x_10:
[----:B------:R-:W-:-:S09]  /*1250*/  UISETP.NE.AND UP1, UPT, UR17, URZ, UPT ;  /* 0x000000ff1100728c */ /* 0x000fd2000bf25270 */
[----:B------:R-:W-:Y:S05]  /*1260*/  BRA.U !UP1, `(.L_x_12) ;  /* 0x0000000509207547 */ /* 0x000fea000b800000 */
[----:B------:R-:W-:Y:S01]  /*1270*/  UISETP.NE.AND UP1, UPT, UR18, URZ, UPT ;  /* 0x000000ff1200728c */ /* 0x000fe2000bf25270 */
[----:B------:R-:W-:Y:S10]  /*1280*/  BRA.U !UP0, `(.L_x_13) ;  /* 0x0000000108807547 */ /* 0x000ff4000b800000 */
[----:B------:R-:W0:Y:S01]  /*1290*/  S2UR UR13, SR_CgaCtaId ;  /* 0x00000000000d79c3 */ /* 0x000e220000008800 */
[----:B------:R-:W-:Y:S01]  /*12a0*/  UMOV UR12, 0x400 ;  /* 0x00000400000c7882 */ /* 0x000fe20000000000 */
[----:B------:R-:W-:Y:S02]  /*12b0*/  UIMAD UR9, UR4, UR21, UR5 ;  /* 0x00000015040972a4 */ /* 0x000fe4000f8e0205 */
[----:B------:R-:W-:Y:S01]  /*12c0*/  VIADD R2, R24, UR5 ;  /* 0x0000000518027c36 */ /* 0x000fe20008000000 */
[----:B------:R-:W-:-:S04]  /*12d0*/  UIADD3 UR5, UPT, UPT, UR5, 0x4, URZ ;  /* 0x0000000405057890 */ /* 0x000fc8000fffe0ff */
[----:B------:R-:W-:-:S05]  /*12e0*/  LEA R2, R2, UR11, 0x3 ;  /* 0x0000000b02027c11 */ /* 0x000fca000f8e18ff */
[----:B------:R-:W-:Y:S04]  /*12f0*/  LDS.64 R22, [R2] ;  /* 0x0000000002167984 */ /* 0x000fe80000000a00 */
[----:B------:R-:W-:Y:S04]  /*1300*/  LDS.64 R8, [R2+0x8] ;  /* 0x0000080002087984 */ /* 0x000fe80000000a00 */
[----:B------:R-:W-:Y:S01]  /*1310*/  LDS.64 R12, [R2+0x10] ;  /* 0x00001000020c7984 */ /* 0x000fe20000000a00 */
[----:B0-----:R-:W-:-:S03]  /*1320*/  ULEA UR12, UR13, UR12, 0x18 ;  /* 0x0000000c0d0c7291 */ /* 0x001fc6000f8ec0ff */
[----:B------:R-:W-:Y:S01]  /*1330*/  LDS.64 R18, [R2+0x18] ;  /* 0x0000180002127984 */ /* 0x000fe20000000a00 */
[----:B------:R-:W-:-:S09]  /*1340*/  ULEA UR9, UR9, UR12, 0x3 ;  /* 0x0000000c09097291 */ /* 0x000fd2000f8e18ff */
[----:B------:R-:W0:Y:S04]  /*1350*/  LDS.64 R6, [UR9] ;  /* 0x00000009ff067984 */ /* 0x000e280008000a00 */
[----:B------:R-:W1:Y:S04]  /*1360*/  LDS.64 R10, [UR9+0x8] ;  /* 0x00000809ff0a7984 */ /* 0x000e680008000a00 */
[----:B------:R-:W2:Y:S04]  /*1370*/  LDS.64 R14, [UR9+0x10] ;  /* 0x00001009ff0e7984 */ /* 0x000ea80008000a00 */
[----:B------:R-:W3:Y:S01]  /*1380*/  LDS.64 R20, [UR9+0x18] ;  /* 0x00001809ff147984 */ /* 0x000ee20008000a00 */
[----:B0-----:R-:W-:-:S02]  /*1390*/  IMAD R7, R7, R22, RZ ;  /* 0x0000001607077224 */ /* 0x001fc400078e02ff */
[----:B------:R-:W-:-:S04]  /*13a0*/  IMAD.WIDE.U32 R16, R22, R6, R16 ;  /* 0x0000000616107225 */ /* 0x000fc800078e0010 */
[----:B------:R-:W-:-:S05]  /*13b0*/  IMAD R7, R23, R6, R7 ;  /* 0x0000000617077224 */ /* 0x000fca00078e0207 */
        /* <DEDUP_REMOVED lines=8> */
[----:B---3--:R-:W-:Y:S01]  /*1440*/  IMAD R9, R21, R18, RZ ;  /* 0x0000001215097224 */ /* 0x008fe200078e02ff */
[----:B------:R-:W-:-:S03]  /*1450*/  IADD3 R13, PT, PT, R13, R7, RZ ;  /* 0x000000070d0d7210 */ /* 0x000fc60007ffe0ff */
[-C--:B------:R-:W-:Y:S02]  /*1460*/  IMAD R9, R19, R20.reuse, R9 ;  /* 0x0000001413097224 */ /* 0x080fe400078e0209 */
[----:B------:R-:W-:-:S04]  /*1470*/  IMAD.WIDE.U32 R16, R18, R20, R12 ;  /* 0x0000001412107225 */ /* 0x000fc800078e000c */
[----:B------:R-:W-:-:S07]  /*1480*/  IMAD.IADD R17, R17, 0x1, R9 ;  /* 0x0000000111117824 */ /* 0x000fce00078e0209 */
.L_x_13:
[----:B------:R-:W-:Y:S05]  /*1490*/  BRA.U !UP1, `(.L_x_12) ;  /* 0x0000000109947547 */ /* 0x000fea000b800000 */
[----:B------:R-:W-:Y:S02]  /*14a0*/  UISETP.NE.AND UP1, UPT, UR18, 0x1, UPT ;  /* 0x000000011200788c */ /* 0x000fe4000bf25270 */
[----:B------:R-:W-:-:S07]  /*14b0*/  ULOP3.LUT UP2, URZ, UR21, 0x1, URZ, 0xc0, !UPT ;  /* 0x0000000115ff7892 */ /* 0x000fce000f84c0ff */
[----:B------:R-:W-:Y:S05]  /*14c0*/  BRA.U !UP1, `(.L_x_14) ;  /* 0x0000000109507547 */ /* 0x000fea000b800000 */
[----:B------:R-:W0:Y:S01]  /*14d0*/  S2UR UR13, SR_CgaCtaId ;  /* 0x00000000000d79c3 */ /* 0x000e220000008800 */
[----:B------:R-:W-:Y:S01]  /*14e0*/  UMOV UR12, 0x400 ;  /* 0x00000400000c7882 */ /* 0x000fe20000000000 */
[----:B------:R-:W-:Y:S02]  /*14f0*/  UIMAD UR9, UR4, UR21, UR5 ;  /* 0x00000015040972a4 */ /* 0x000fe4000f8e0205 */
[----:B------:R-:W-:Y:S01]  /*1500*/  IADD3 R2, PT, PT, R24, UR5, RZ ;  /* 0x0000000518027c10 */ /* 0x000fe2000fffe0ff */
[----:B------:R-:W-:-:S03]  /*1510*/  UIADD3 UR5, UPT, UPT, UR5, 0x2, URZ ;  /* 0x0000000205057890 */ /* 0x000fc6000fffe0ff */
[----:B------:R-:W-:-:S05]  /*1520*/  LEA R2, R2, UR11, 0x3 ;  /* 0x0000000b02027c11 */ /* 0x000fca000f8e18ff */
[----:B------:R-:W-:Y:S04]  /*1530*/  LDS.64 R10, [R2] ;  /* 0x00000000020a7984 */ /* 0x000fe80000000a00 */
[----:B------:R-:W-:Y:S01]  /*1540*/  LDS.64 R6, [R2+0x8] ;  /* 0x0000080002067984 */ /* 0x000fe20000000a00 */
[----:B0-----:R-:W-:-:S04]  /*1550*/  ULEA UR12, UR13, UR12, 0x18 ;  /* 0x0000000c0d0c7291 */ /* 0x001fc8000f8ec0ff */
[----:B------:R-:W-:-:S09]  /*1560*/  ULEA UR9, UR9, UR12, 0x3 ;  /* 0x0000000c09097291 */ /* 0x000fd2000f8e18ff */
[----:B------:R-:W0:Y:S04]  /*1570*/  LDS.64 R12, [UR9] ;  /* 0x00000009ff0c7984 */ /* 0x000e280008000a00 */
[----:B------:R-:W1:Y:S01]  /*1580*/  LDS.64 R8, [UR9+0x8] ;  /* 0x00000809ff087984 */ /* 0x000e620008000a00 */
[----:B0-----:R-:W-:Y:S02]  /*1590*/  IMAD R13, R13, R10, RZ ;  /* 0x0000000a0d0d7224 */ /* 0x001fe400078e02ff */
[----:B------:R-:W-:-:S04]  /*15a0*/  IMAD.WIDE.U32 R16, R10, R12, R16 ;  /* 0x0000000c0a107225 */ /* 0x000fc800078e0010 */
[----:B------:R-:W-:Y:S02]  /*15b0*/  IMAD R13, R11, R12, R13 ;  /* 0x0000000c0b0d7224 */ /* 0x000fe400078e020d */
[----:B-1----:R-:W-:Y:S02]  /*15c0*/  IMAD R9, R9, R6, RZ ;  /* 0x0000000609097224 */ /* 0x002fe400078e02ff */
[----:B------:R-:W-:Y:S02]  /*15d0*/  IMAD.IADD R17, R17, 0x1, R13 ;  /* 0x0000000111117824 */ /* 0x000fe400078e020d */
[-C--:B------:R-:W-:Y:S02]  /*15e0*/  IMAD R9, R7, R8.reuse, R9 ;  /* 0x0000000807097224 */ /* 0x080fe400078e0209 */
[----:B------:R-:W-:-:S05]  /*15f0*/  IMAD.WIDE.U32 R16, R6, R8, R16 ;  /* 0x0000000806107225 */ /* 0x000fca00078e0010 */
[----:B------:R-:W-:-:S07]  /*1600*/  IADD3 R17, PT, PT, R17, R9, RZ ;  /* 0x0000000911117210 */ /* 0x000fce0007ffe0ff */
.L_x_14:
[----:B------:R-:W-:Y:S05]  /*1610*/  BRA.U !UP2, `(.L_x_12) ;  /* 0x000000010a347547 */ /* 0x000fea000b800000 */
[----:B------:R-:W0:Y:S01]  /*1620*/  S2UR UR13, SR_CgaCtaId ;  /* 0x00000000000d79c3 */ /* 0x000e220000008800 */
[----:B------:R-:W-:Y:S01]  /*1630*/  UMOV UR12, 0x400 ;  /* 0x00000400000c7882 */ /* 0x000fe20000000000 */
[----:B------:R-:W-:Y:S02]  /*1640*/  UIMAD UR9, UR4, UR21, UR5 ;  /* 0x00000015040972a4 */ /* 0x000fe4000f8e0205 */
[----:B------:R-:W-:-:S05]  /*1650*/  VIADD R24, R24, UR5 ;  /* 0x0000000518187c36 */ /* 0x000fca0008000000 */
[----:B------:R-:W-:-:S06]  /*1660*/  LEA R6, R24, UR11, 0x3 ;  /* 0x0000000b18067c11 */ /* 0x000fcc000f8e18ff */
[----:B------:R-:W-:Y:S01]  /*1670*/  LDS.64 R6, [R6] ;  /* 0x0000000006067984 */ /* 0x000fe20000000a00 */
[----:B0-----:R-:W-:-:S04]  /*1680*/  ULEA UR12, UR13, UR12, 0x18 ;  /* 0x0000000c0d0c7291 */ /* 0x001fc8000f8ec0ff */
[----:B------:R-:W-:-:S09]  /*1690*/  ULEA UR9, UR9, UR12, 0x3 ;  /* 0x0000000c09097291 */ /* 0x000fd2000f8e18ff */
[----:B------:R-:W0:Y:S02]  /*16a0*/  LDS.64 R8, [UR9] ;  /* 0x00000009ff087984 */ /* 0x000e240008000a00 */
[----:B0-----:R-:W-:Y:S02]  /*16b0*/  IMAD R9, R9, R6, RZ ;  /* 0x0000000609097224 */ /* 0x001fe400078e02ff */
[----:B------:R-:W-:-:S04]  /*16c0*/  IMAD.WIDE.U32 R16, R6, R8, R16 ;  /* 0x0000000806107225 */ /* 0x000fc800078e0010 */
[----:B------:R-:W-:-:S05]  /*16d0*/  IMAD R9, R7, R8, R9 ;  /* 0x0000000807097224 */ /* 0x000fca00078e0209 */
[----:B------:R-:W-:-:S07]  /*16e0*/  IADD3 R17, PT, PT, R17, R9, RZ ;  /* 0x0000000911117210 */ /* 0x000fce0007ffe0ff */
.L_x_12:
[----:B------:R-:W-:-:S04]  /*16f0*/  UIADD3 UR4, UPT, UPT, UR4, 0x1, URZ ;  /* 0x0000000104047890 */ /* 0x000fc8000fffe0ff */
[----:B------:R-:W-:-:S09]  /*1700*/  UISETP.NE.AND UP1, UPT, UR4, UR21, UPT ;  /* 0x000000150400728c */ /* 0x000fd2000bf25270 */
[----:B------:R-:W-:Y:S05]  /*1710*/  BRA.U UP1, `(.L_x_15) ;  /* 0xfffffff501c07547 */ /* 0x000fea000b83ffff */
.L_x_9:
[----:B01-34-:R-:W0:Y:S01]  /*1720*/  LDC.64 R4, c[0x0][0x390] ;  /* 0x0000e400ff047b82 */ /* 0x01be220000000a00 */
[----:B------:R-:W1:Y:S02]  /*1730*/  LDCU UR4, c[0x0][0x39c] ;  /* 0x00007380ff0477ac */ /* 0x000e640008000800 */
[----:B-1----:R-:W-:-:S04]  /*1740*/  IMAD R3, R0, UR4, R3 ;  /* 0x0000000400037c24 */ /* 0x002fc8000f8e0203 */
[----:B0-----:R-:W-:-:S05]  /*1750*/  IMAD.WIDE R2, R3, 0x8, R4 ;  /* 0x0000000803027825 */ /* 0x001fca00078e0204 */
[----:B------:R-:W-:Y:S01]  /*1760*/  STG.E.64 desc[UR14][R2.64], R16 ;  /* 0x0000001002007986 */ /* 0x000fe2000c101b0e */
[----:B------:R-:W-:Y:S05]  /*1770*/  EXIT ;  /* 0x000000000000794d */ /* 0x000fea0003800000 */
.L_x_16:
[----:B------:R-:W-:-:S00]  /*1780*/  BRA `(.L_x_16) ;  /* 0xfffffffc00fc7947 */ /* 0x000fc0000383ffff */
[----:B------:R-:W-:-:S00]  /*1790*/  NOP ;  /* 0x0000000000007918 */ /* 0x000fc00000000000 */
        /* <DEDUP_REMOVED lines=14> */
.L_x_17:


//--------------------- .nv.shared._Z11ConvolutionPlS_S_iii --------------------------
	.section	.nv.shared._Z11ConvolutionPlS_S_iii,"aw",@nobits
	.sectionflags	@""
	.align	16
	.zero		1024


//--------------------- .nv.shared.reserved.0     --------------------------
	.section	.nv.shared.reserved.0,"aw",@nobits
	.weak		__nv_reservedSMEM_offset_0_alias
	.size		__nv_reservedSMEM_offset_0_alias, 0, 64
	.other		__nv_reservedSMEM_offset_0_alias,@"STO_CUDA_RESERVED_SHARED STV_DEFAULT"
__nv_reservedSMEM_offset_0_alias:
	.zero		0
	.zero		64


//--------------------- .nv.constant0._Z11ConvolutionPlS_S_iii --------------------------
	.section	.nv.constant0._Z11ConvolutionPlS_S_iii,"a",@progbits
	.sectionflags	@""
	.align	4
.nv.constant0._Z11ConvolutionPlS_S_iii:
	.zero		932


//--------------------- SYMBOLS --------------------------

	.type		.nv.reservedSmem.offset0,@object
	.size		.nv.reservedSmem.offset0,0x4
	.type		.nv.reservedSmem.cap,@object
	.size		.nv.reservedSmem.cap,0x4
